//
// Generated by NVIDIA NVVM Compiler
//
// Compiler Build ID: CL-36424714
// Cuda compilation tools, release 13.0, V13.0.88
// Based on NVVM 20.0.0
//

.version 9.0
.target sm_100
.address_size 64

	// .globl	_Z9RF_kernelPfiiiS_

.visible .entry _Z9RF_kernelPfiiiS_(
	.param .u64 .ptr .align 1 _Z9RF_kernelPfiiiS__param_0,
	.param .u32 _Z9RF_kernelPfiiiS__param_1,
	.param .u32 _Z9RF_kernelPfiiiS__param_2,
	.param .u32 _Z9RF_kernelPfiiiS__param_3,
	.param .u64 .ptr .align 1 _Z9RF_kernelPfiiiS__param_4
)
{
	.reg .pred 	%p<1024>;
	.reg .b32 	%r<1032>;
	.reg .b32 	%f<773>;
	.reg .b64 	%rd<9>;

	ld.param.u64 	%rd3, [_Z9RF_kernelPfiiiS__param_0];
	ld.param.u32 	%r4, [_Z9RF_kernelPfiiiS__param_1];
	ld.param.u32 	%r2, [_Z9RF_kernelPfiiiS__param_2];
	ld.param.u32 	%r3, [_Z9RF_kernelPfiiiS__param_3];
	ld.param.u64 	%rd4, [_Z9RF_kernelPfiiiS__param_4];
	mov.u32 	%r5, %ctaid.x;
	mov.u32 	%r6, %ntid.x;
	mov.u32 	%r7, %tid.x;
	mad.lo.s32 	%r1, %r5, %r6, %r7;
	setp.ge.s32 	%p1, %r1, %r4;
	@%p1 bra 	$L__BB0_1535;
	cvta.to.global.u64 	%rd5, %rd3;
	mul.wide.s32 	%rd6, %r1, 4;
	add.s64 	%rd1, %rd5, %rd6;
	ld.global.f32 	%f1, [%rd1];
	add.s32 	%r8, %r2, 255;
	cvt.rn.f32.s32 	%f2, %r8;
	setp.leu.f32 	%p2, %f1, %f2;
	@%p2 bra 	$L__BB0_257;
	add.s32 	%r136, %r2, 383;
	cvt.rn.f32.s32 	%f3, %r136;
	setp.leu.f32 	%p258, %f1, %f3;
	@%p258 bra 	$L__BB0_130;
	add.s32 	%r200, %r2, 447;
	cvt.rn.f32.s32 	%f4, %r200;
	setp.leu.f32 	%p386, %f1, %f4;
	@%p386 bra 	$L__BB0_67;
	add.s32 	%r232, %r2, 479;
	cvt.rn.f32.s32 	%f5, %r232;
	setp.leu.f32 	%p450, %f1, %f5;
	@%p450 bra 	$L__BB0_36;
	add.s32 	%r248, %r2, 495;
	cvt.rn.f32.s32 	%f6, %r248;
	setp.leu.f32 	%p482, %f1, %f6;
	@%p482 bra 	$L__BB0_21;
	add.s32 	%r256, %r2, 503;
	cvt.rn.f32.s32 	%f7, %r256;
	setp.leu.f32 	%p498, %f1, %f7;
	@%p498 bra 	$L__BB0_14;
	add.s32 	%r260, %r2, 507;
	cvt.rn.f32.s32 	%f8, %r260;
	setp.leu.f32 	%p506, %f1, %f8;
	@%p506 bra 	$L__BB0_11;
	add.s32 	%r262, %r2, 509;
	cvt.rn.f32.s32 	%f9, %r262;
	setp.leu.f32 	%p510, %f1, %f9;
	@%p510 bra 	$L__BB0_10;
	add.s32 	%r263, %r2, 511;
	cvt.rn.f32.s32 	%f770, %r263;
	setp.eq.f32 	%p512, %f1, %f770;
	selp.f32 	%f772, 0f43FF8000, 0f43FF0000, %p512;
	bra.uni 	$L__BB0_512;
$L__BB0_10:
	setp.eq.f32 	%p511, %f1, %f9;
	selp.f32 	%f772, 0f43FE8000, 0f43FE0000, %p511;
	bra.uni 	$L__BB0_512;
$L__BB0_11:
	add.s32 	%r261, %r2, 505;
	cvt.rn.f32.s32 	%f12, %r261;
	setp.leu.f32 	%p507, %f1, %f12;
	@%p507 bra 	$L__BB0_13;
	setp.eq.f32 	%p509, %f1, %f8;
	selp.f32 	%f772, 0f43FD8000, 0f43FD0000, %p509;
	bra.uni 	$L__BB0_512;
$L__BB0_13:
	setp.eq.f32 	%p508, %f1, %f12;
	selp.f32 	%f772, 0f43FC8000, 0f43FC0000, %p508;
	bra.uni 	$L__BB0_512;
$L__BB0_14:
	add.s32 	%r257, %r2, 499;
	cvt.rn.f32.s32 	%f15, %r257;
	setp.leu.f32 	%p499, %f1, %f15;
	@%p499 bra 	$L__BB0_18;
	add.s32 	%r259, %r2, 501;
	cvt.rn.f32.s32 	%f16, %r259;
	setp.leu.f32 	%p503, %f1, %f16;
	@%p503 bra 	$L__BB0_17;
	setp.eq.f32 	%p505, %f1, %f7;
	selp.f32 	%f772, 0f43FB8000, 0f43FB0000, %p505;
	bra.uni 	$L__BB0_512;
$L__BB0_17:
	setp.eq.f32 	%p504, %f1, %f16;
	selp.f32 	%f772, 0f43FA8000, 0f43FA0000, %p504;
	bra.uni 	$L__BB0_512;
$L__BB0_18:
	add.s32 	%r258, %r2, 497;
	cvt.rn.f32.s32 	%f19, %r258;
	setp.leu.f32 	%p500, %f1, %f19;
	@%p500 bra 	$L__BB0_20;
	setp.eq.f32 	%p502, %f1, %f15;
	selp.f32 	%f772, 0f43F98000, 0f43F90000, %p502;
	bra.uni 	$L__BB0_512;
$L__BB0_20:
	setp.eq.f32 	%p501, %f1, %f19;
	selp.f32 	%f772, 0f43F88000, 0f43F80000, %p501;
	bra.uni 	$L__BB0_512;
$L__BB0_21:
	add.s32 	%r249, %r2, 487;
	cvt.rn.f32.s32 	%f22, %r249;
	setp.leu.f32 	%p483, %f1, %f22;
	@%p483 bra 	$L__BB0_29;
	add.s32 	%r253, %r2, 491;
	cvt.rn.f32.s32 	%f23, %r253;
	setp.leu.f32 	%p491, %f1, %f23;
	@%p491 bra 	$L__BB0_26;
	add.s32 	%r255, %r2, 493;
	cvt.rn.f32.s32 	%f24, %r255;
	setp.leu.f32 	%p495, %f1, %f24;
	@%p495 bra 	$L__BB0_25;
	setp.eq.f32 	%p497, %f1, %f6;
	selp.f32 	%f772, 0f43F78000, 0f43F70000, %p497;
	bra.uni 	$L__BB0_512;
$L__BB0_25:
	setp.eq.f32 	%p496, %f1, %f24;
	selp.f32 	%f772, 0f43F68000, 0f43F60000, %p496;
	bra.uni 	$L__BB0_512;
$L__BB0_26:
	add.s32 	%r254, %r2, 489;
	cvt.rn.f32.s32 	%f27, %r254;
	setp.leu.f32 	%p492, %f1, %f27;
	@%p492 bra 	$L__BB0_28;
	setp.eq.f32 	%p494, %f1, %f23;
	selp.f32 	%f772, 0f43F58000, 0f43F50000, %p494;
	bra.uni 	$L__BB0_512;
$L__BB0_28:
	setp.eq.f32 	%p493, %f1, %f27;
	selp.f32 	%f772, 0f43F48000, 0f43F40000, %p493;
	bra.uni 	$L__BB0_512;
$L__BB0_29:
	add.s32 	%r250, %r2, 483;
	cvt.rn.f32.s32 	%f30, %r250;
	setp.leu.f32 	%p484, %f1, %f30;
	@%p484 bra 	$L__BB0_33;
	add.s32 	%r252, %r2, 485;
	cvt.rn.f32.s32 	%f31, %r252;
	setp.leu.f32 	%p488, %f1, %f31;
	@%p488 bra 	$L__BB0_32;
	setp.eq.f32 	%p490, %f1, %f22;
	selp.f32 	%f772, 0f43F38000, 0f43F30000, %p490;
	bra.uni 	$L__BB0_512;
$L__BB0_32:
	setp.eq.f32 	%p489, %f1, %f31;
	selp.f32 	%f772, 0f43F28000, 0f43F20000, %p489;
	bra.uni 	$L__BB0_512;
$L__BB0_33:
	add.s32 	%r251, %r2, 481;
	cvt.rn.f32.s32 	%f34, %r251;
	setp.leu.f32 	%p485, %f1, %f34;
	@%p485 bra 	$L__BB0_35;
	setp.eq.f32 	%p487, %f1, %f30;
	selp.f32 	%f772, 0f43F18000, 0f43F10000, %p487;
	bra.uni 	$L__BB0_512;
$L__BB0_35:
	setp.eq.f32 	%p486, %f1, %f34;
	selp.f32 	%f772, 0f43F08000, 0f43F00000, %p486;
	bra.uni 	$L__BB0_512;
$L__BB0_36:
	add.s32 	%r233, %r2, 463;
	cvt.rn.f32.s32 	%f37, %r233;
	setp.leu.f32 	%p451, %f1, %f37;
	@%p451 bra 	$L__BB0_52;
	add.s32 	%r241, %r2, 471;
	cvt.rn.f32.s32 	%f38, %r241;
	setp.leu.f32 	%p467, %f1, %f38;
	@%p467 bra 	$L__BB0_45;
	add.s32 	%r245, %r2, 475;
	cvt.rn.f32.s32 	%f39, %r245;
	setp.leu.f32 	%p475, %f1, %f39;
	@%p475 bra 	$L__BB0_42;
	add.s32 	%r247, %r2, 477;
	cvt.rn.f32.s32 	%f40, %r247;
	setp.leu.f32 	%p479, %f1, %f40;
	@%p479 bra 	$L__BB0_41;
	setp.eq.f32 	%p481, %f1, %f5;
	selp.f32 	%f772, 0f43EF8000, 0f43EF0000, %p481;
	bra.uni 	$L__BB0_512;
$L__BB0_41:
	setp.eq.f32 	%p480, %f1, %f40;
	selp.f32 	%f772, 0f43EE8000, 0f43EE0000, %p480;
	bra.uni 	$L__BB0_512;
$L__BB0_42:
	add.s32 	%r246, %r2, 473;
	cvt.rn.f32.s32 	%f43, %r246;
	setp.leu.f32 	%p476, %f1, %f43;
	@%p476 bra 	$L__BB0_44;
	setp.eq.f32 	%p478, %f1, %f39;
	selp.f32 	%f772, 0f43ED8000, 0f43ED0000, %p478;
	bra.uni 	$L__BB0_512;
$L__BB0_44:
	setp.eq.f32 	%p477, %f1, %f43;
	selp.f32 	%f772, 0f43EC8000, 0f43EC0000, %p477;
	bra.uni 	$L__BB0_512;
$L__BB0_45:
	add.s32 	%r242, %r2, 467;
	cvt.rn.f32.s32 	%f46, %r242;
	setp.leu.f32 	%p468, %f1, %f46;
	@%p468 bra 	$L__BB0_49;
	add.s32 	%r244, %r2, 469;
	cvt.rn.f32.s32 	%f47, %r244;
	setp.leu.f32 	%p472, %f1, %f47;
	@%p472 bra 	$L__BB0_48;
	setp.eq.f32 	%p474, %f1, %f38;
	selp.f32 	%f772, 0f43EB8000, 0f43EB0000, %p474;
	bra.uni 	$L__BB0_512;
$L__BB0_48:
	setp.eq.f32 	%p473, %f1, %f47;
	selp.f32 	%f772, 0f43EA8000, 0f43EA0000, %p473;
	bra.uni 	$L__BB0_512;
$L__BB0_49:
	add.s32 	%r243, %r2, 465;
	cvt.rn.f32.s32 	%f50, %r243;
	setp.leu.f32 	%p469, %f1, %f50;
	@%p469 bra 	$L__BB0_51;
	setp.eq.f32 	%p471, %f1, %f46;
	selp.f32 	%f772, 0f43E98000, 0f43E90000, %p471;
	bra.uni 	$L__BB0_512;
$L__BB0_51:
	setp.eq.f32 	%p470, %f1, %f50;
	selp.f32 	%f772, 0f43E88000, 0f43E80000, %p470;
	bra.uni 	$L__BB0_512;
$L__BB0_52:
	add.s32 	%r234, %r2, 455;
	cvt.rn.f32.s32 	%f53, %r234;
	setp.leu.f32 	%p452, %f1, %f53;
	@%p452 bra 	$L__BB0_60;
	add.s32 	%r238, %r2, 459;
	cvt.rn.f32.s32 	%f54, %r238;
	setp.leu.f32 	%p460, %f1, %f54;
	@%p460 bra 	$L__BB0_57;
	add.s32 	%r240, %r2, 461;
	cvt.rn.f32.s32 	%f55, %r240;
	setp.leu.f32 	%p464, %f1, %f55;
	@%p464 bra 	$L__BB0_56;
	setp.eq.f32 	%p466, %f1, %f37;
	selp.f32 	%f772, 0f43E78000, 0f43E70000, %p466;
	bra.uni 	$L__BB0_512;
$L__BB0_56:
	setp.eq.f32 	%p465, %f1, %f55;
	selp.f32 	%f772, 0f43E68000, 0f43E60000, %p465;
	bra.uni 	$L__BB0_512;
$L__BB0_57:
	add.s32 	%r239, %r2, 457;
	cvt.rn.f32.s32 	%f58, %r239;
	setp.leu.f32 	%p461, %f1, %f58;
	@%p461 bra 	$L__BB0_59;
	setp.eq.f32 	%p463, %f1, %f54;
	selp.f32 	%f772, 0f43E58000, 0f43E50000, %p463;
	bra.uni 	$L__BB0_512;
$L__BB0_59:
	setp.eq.f32 	%p462, %f1, %f58;
	selp.f32 	%f772, 0f43E48000, 0f43E40000, %p462;
	bra.uni 	$L__BB0_512;
$L__BB0_60:
	add.s32 	%r235, %r2, 451;
	cvt.rn.f32.s32 	%f61, %r235;
	setp.leu.f32 	%p453, %f1, %f61;
	@%p453 bra 	$L__BB0_64;
	add.s32 	%r237, %r2, 453;
	cvt.rn.f32.s32 	%f62, %r237;
	setp.leu.f32 	%p457, %f1, %f62;
	@%p457 bra 	$L__BB0_63;
	setp.eq.f32 	%p459, %f1, %f53;
	selp.f32 	%f772, 0f43E38000, 0f43E30000, %p459;
	bra.uni 	$L__BB0_512;
$L__BB0_63:
	setp.eq.f32 	%p458, %f1, %f62;
	selp.f32 	%f772, 0f43E28000, 0f43E20000, %p458;
	bra.uni 	$L__BB0_512;
$L__BB0_64:
	add.s32 	%r236, %r2, 449;
	cvt.rn.f32.s32 	%f65, %r236;
	setp.leu.f32 	%p454, %f1, %f65;
	@%p454 bra 	$L__BB0_66;
	setp.eq.f32 	%p456, %f1, %f61;
	selp.f32 	%f772, 0f43E18000, 0f43E10000, %p456;
	bra.uni 	$L__BB0_512;
$L__BB0_66:
	setp.eq.f32 	%p455, %f1, %f65;
	selp.f32 	%f772, 0f43E08000, 0f43E00000, %p455;
	bra.uni 	$L__BB0_512;
$L__BB0_67:
	add.s32 	%r201, %r2, 415;
	cvt.rn.f32.s32 	%f68, %r201;
	setp.leu.f32 	%p387, %f1, %f68;
	@%p387 bra 	$L__BB0_99;
	add.s32 	%r217, %r2, 431;
	cvt.rn.f32.s32 	%f69, %r217;
	setp.leu.f32 	%p419, %f1, %f69;
	@%p419 bra 	$L__BB0_84;
	add.s32 	%r225, %r2, 439;
	cvt.rn.f32.s32 	%f70, %r225;
	setp.leu.f32 	%p435, %f1, %f70;
	@%p435 bra 	$L__BB0_77;
	add.s32 	%r229, %r2, 443;
	cvt.rn.f32.s32 	%f71, %r229;
	setp.leu.f32 	%p443, %f1, %f71;
	@%p443 bra 	$L__BB0_74;
	add.s32 	%r231, %r2, 445;
	cvt.rn.f32.s32 	%f72, %r231;
	setp.leu.f32 	%p447, %f1, %f72;
	@%p447 bra 	$L__BB0_73;
	setp.eq.f32 	%p449, %f1, %f4;
	selp.f32 	%f772, 0f43DF8000, 0f43DF0000, %p449;
	bra.uni 	$L__BB0_512;
$L__BB0_73:
	setp.eq.f32 	%p448, %f1, %f72;
	selp.f32 	%f772, 0f43DE8000, 0f43DE0000, %p448;
	bra.uni 	$L__BB0_512;
$L__BB0_74:
	add.s32 	%r230, %r2, 441;
	cvt.rn.f32.s32 	%f75, %r230;
	setp.leu.f32 	%p444, %f1, %f75;
	@%p444 bra 	$L__BB0_76;
	setp.eq.f32 	%p446, %f1, %f71;
	selp.f32 	%f772, 0f43DD8000, 0f43DD0000, %p446;
	bra.uni 	$L__BB0_512;
$L__BB0_76:
	setp.eq.f32 	%p445, %f1, %f75;
	selp.f32 	%f772, 0f43DC8000, 0f43DC0000, %p445;
	bra.uni 	$L__BB0_512;
$L__BB0_77:
	add.s32 	%r226, %r2, 435;
	cvt.rn.f32.s32 	%f78, %r226;
	setp.leu.f32 	%p436, %f1, %f78;
	@%p436 bra 	$L__BB0_81;
	add.s32 	%r228, %r2, 437;
	cvt.rn.f32.s32 	%f79, %r228;
	setp.leu.f32 	%p440, %f1, %f79;
	@%p440 bra 	$L__BB0_80;
	setp.eq.f32 	%p442, %f1, %f70;
	selp.f32 	%f772, 0f43DB8000, 0f43DB0000, %p442;
	bra.uni 	$L__BB0_512;
$L__BB0_80:
	setp.eq.f32 	%p441, %f1, %f79;
	selp.f32 	%f772, 0f43DA8000, 0f43DA0000, %p441;
	bra.uni 	$L__BB0_512;
$L__BB0_81:
	add.s32 	%r227, %r2, 433;
	cvt.rn.f32.s32 	%f82, %r227;
	setp.leu.f32 	%p437, %f1, %f82;
	@%p437 bra 	$L__BB0_83;
	setp.eq.f32 	%p439, %f1, %f78;
	selp.f32 	%f772, 0f43D98000, 0f43D90000, %p439;
	bra.uni 	$L__BB0_512;
$L__BB0_83:
	setp.eq.f32 	%p438, %f1, %f82;
	selp.f32 	%f772, 0f43D88000, 0f43D80000, %p438;
	bra.uni 	$L__BB0_512;
$L__BB0_84:
	add.s32 	%r218, %r2, 423;
	cvt.rn.f32.s32 	%f85, %r218;
	setp.leu.f32 	%p420, %f1, %f85;
	@%p420 bra 	$L__BB0_92;
	add.s32 	%r222, %r2, 427;
	cvt.rn.f32.s32 	%f86, %r222;
	setp.leu.f32 	%p428, %f1, %f86;
	@%p428 bra 	$L__BB0_89;
	add.s32 	%r224, %r2, 429;
	cvt.rn.f32.s32 	%f87, %r224;
	setp.leu.f32 	%p432, %f1, %f87;
	@%p432 bra 	$L__BB0_88;
	setp.eq.f32 	%p434, %f1, %f69;
	selp.f32 	%f772, 0f43D78000, 0f43D70000, %p434;
	bra.uni 	$L__BB0_512;
$L__BB0_88:
	setp.eq.f32 	%p433, %f1, %f87;
	selp.f32 	%f772, 0f43D68000, 0f43D60000, %p433;
	bra.uni 	$L__BB0_512;
$L__BB0_89:
	add.s32 	%r223, %r2, 425;
	cvt.rn.f32.s32 	%f90, %r223;
	setp.leu.f32 	%p429, %f1, %f90;
	@%p429 bra 	$L__BB0_91;
	setp.eq.f32 	%p431, %f1, %f86;
	selp.f32 	%f772, 0f43D58000, 0f43D50000, %p431;
	bra.uni 	$L__BB0_512;
$L__BB0_91:
	setp.eq.f32 	%p430, %f1, %f90;
	selp.f32 	%f772, 0f43D48000, 0f43D40000, %p430;
	bra.uni 	$L__BB0_512;
$L__BB0_92:
	add.s32 	%r219, %r2, 419;
	cvt.rn.f32.s32 	%f93, %r219;
	setp.leu.f32 	%p421, %f1, %f93;
	@%p421 bra 	$L__BB0_96;
	add.s32 	%r221, %r2, 421;
	cvt.rn.f32.s32 	%f94, %r221;
	setp.leu.f32 	%p425, %f1, %f94;
	@%p425 bra 	$L__BB0_95;
	setp.eq.f32 	%p427, %f1, %f85;
	selp.f32 	%f772, 0f43D38000, 0f43D30000, %p427;
	bra.uni 	$L__BB0_512;
$L__BB0_95:
	setp.eq.f32 	%p426, %f1, %f94;
	selp.f32 	%f772, 0f43D28000, 0f43D20000, %p426;
	bra.uni 	$L__BB0_512;
$L__BB0_96:
	add.s32 	%r220, %r2, 417;
	cvt.rn.f32.s32 	%f97, %r220;
	setp.leu.f32 	%p422, %f1, %f97;
	@%p422 bra 	$L__BB0_98;
	setp.eq.f32 	%p424, %f1, %f93;
	selp.f32 	%f772, 0f43D18000, 0f43D10000, %p424;
	bra.uni 	$L__BB0_512;
$L__BB0_98:
	setp.eq.f32 	%p423, %f1, %f97;
	selp.f32 	%f772, 0f43D08000, 0f43D00000, %p423;
	bra.uni 	$L__BB0_512;
$L__BB0_99:
	add.s32 	%r202, %r2, 399;
	cvt.rn.f32.s32 	%f100, %r202;
	setp.leu.f32 	%p388, %f1, %f100;
	@%p388 bra 	$L__BB0_115;
	add.s32 	%r210, %r2, 407;
	cvt.rn.f32.s32 	%f101, %r210;
	setp.leu.f32 	%p404, %f1, %f101;
	@%p404 bra 	$L__BB0_108;
	add.s32 	%r214, %r2, 411;
	cvt.rn.f32.s32 	%f102, %r214;
	setp.leu.f32 	%p412, %f1, %f102;
	@%p412 bra 	$L__BB0_105;
	add.s32 	%r216, %r2, 413;
	cvt.rn.f32.s32 	%f103, %r216;
	setp.leu.f32 	%p416, %f1, %f103;
	@%p416 bra 	$L__BB0_104;
	setp.eq.f32 	%p418, %f1, %f68;
	selp.f32 	%f772, 0f43CF8000, 0f43CF0000, %p418;
	bra.uni 	$L__BB0_512;
$L__BB0_104:
	setp.eq.f32 	%p417, %f1, %f103;
	selp.f32 	%f772, 0f43CE8000, 0f43CE0000, %p417;
	bra.uni 	$L__BB0_512;
$L__BB0_105:
	add.s32 	%r215, %r2, 409;
	cvt.rn.f32.s32 	%f106, %r215;
	setp.leu.f32 	%p413, %f1, %f106;
	@%p413 bra 	$L__BB0_107;
	setp.eq.f32 	%p415, %f1, %f102;
	selp.f32 	%f772, 0f43CD8000, 0f43CD0000, %p415;
	bra.uni 	$L__BB0_512;
$L__BB0_107:
	setp.eq.f32 	%p414, %f1, %f106;
	selp.f32 	%f772, 0f43CC8000, 0f43CC0000, %p414;
	bra.uni 	$L__BB0_512;
$L__BB0_108:
	add.s32 	%r211, %r2, 403;
	cvt.rn.f32.s32 	%f109, %r211;
	setp.leu.f32 	%p405, %f1, %f109;
	@%p405 bra 	$L__BB0_112;
	add.s32 	%r213, %r2, 405;
	cvt.rn.f32.s32 	%f110, %r213;
	setp.leu.f32 	%p409, %f1, %f110;
	@%p409 bra 	$L__BB0_111;
	setp.eq.f32 	%p411, %f1, %f101;
	selp.f32 	%f772, 0f43CB8000, 0f43CB0000, %p411;
	bra.uni 	$L__BB0_512;
$L__BB0_111:
	setp.eq.f32 	%p410, %f1, %f110;
	selp.f32 	%f772, 0f43CA8000, 0f43CA0000, %p410;
	bra.uni 	$L__BB0_512;
$L__BB0_112:
	add.s32 	%r212, %r2, 401;
	cvt.rn.f32.s32 	%f113, %r212;
	setp.leu.f32 	%p406, %f1, %f113;
	@%p406 bra 	$L__BB0_114;
	setp.eq.f32 	%p408, %f1, %f109;
	selp.f32 	%f772, 0f43C98000, 0f43C90000, %p408;
	bra.uni 	$L__BB0_512;
$L__BB0_114:
	setp.eq.f32 	%p407, %f1, %f113;
	selp.f32 	%f772, 0f43C88000, 0f43C80000, %p407;
	bra.uni 	$L__BB0_512;
$L__BB0_115:
	add.s32 	%r203, %r2, 391;
	cvt.rn.f32.s32 	%f116, %r203;
	setp.leu.f32 	%p389, %f1, %f116;
	@%p389 bra 	$L__BB0_123;
	add.s32 	%r207, %r2, 395;
	cvt.rn.f32.s32 	%f117, %r207;
	setp.leu.f32 	%p397, %f1, %f117;
	@%p397 bra 	$L__BB0_120;
	add.s32 	%r209, %r2, 397;
	cvt.rn.f32.s32 	%f118, %r209;
	setp.leu.f32 	%p401, %f1, %f118;
	@%p401 bra 	$L__BB0_119;
	setp.eq.f32 	%p403, %f1, %f100;
	selp.f32 	%f772, 0f43C78000, 0f43C70000, %p403;
	bra.uni 	$L__BB0_512;
$L__BB0_119:
	setp.eq.f32 	%p402, %f1, %f118;
	selp.f32 	%f772, 0f43C68000, 0f43C60000, %p402;
	bra.uni 	$L__BB0_512;
$L__BB0_120:
	add.s32 	%r208, %r2, 393;
	cvt.rn.f32.s32 	%f121, %r208;
	setp.leu.f32 	%p398, %f1, %f121;
	@%p398 bra 	$L__BB0_122;
	setp.eq.f32 	%p400, %f1, %f117;
	selp.f32 	%f772, 0f43C58000, 0f43C50000, %p400;
	bra.uni 	$L__BB0_512;
$L__BB0_122:
	setp.eq.f32 	%p399, %f1, %f121;
	selp.f32 	%f772, 0f43C48000, 0f43C40000, %p399;
	bra.uni 	$L__BB0_512;
$L__BB0_123:
	add.s32 	%r204, %r2, 387;
	cvt.rn.f32.s32 	%f124, %r204;
	setp.leu.f32 	%p390, %f1, %f124;
	@%p390 bra 	$L__BB0_127;
	add.s32 	%r206, %r2, 389;
	cvt.rn.f32.s32 	%f125, %r206;
	setp.leu.f32 	%p394, %f1, %f125;
	@%p394 bra 	$L__BB0_126;
	setp.eq.f32 	%p396, %f1, %f116;
	selp.f32 	%f772, 0f43C38000, 0f43C30000, %p396;
	bra.uni 	$L__BB0_512;
$L__BB0_126:
	setp.eq.f32 	%p395, %f1, %f125;
	selp.f32 	%f772, 0f43C28000, 0f43C20000, %p395;
	bra.uni 	$L__BB0_512;
$L__BB0_127:
	add.s32 	%r205, %r2, 385;
	cvt.rn.f32.s32 	%f128, %r205;
	setp.leu.f32 	%p391, %f1, %f128;
	@%p391 bra 	$L__BB0_129;
	setp.eq.f32 	%p393, %f1, %f124;
	selp.f32 	%f772, 0f43C18000, 0f43C10000, %p393;
	bra.uni 	$L__BB0_512;
$L__BB0_129:
	setp.eq.f32 	%p392, %f1, %f128;
	selp.f32 	%f772, 0f43C08000, 0f43C00000, %p392;
	bra.uni 	$L__BB0_512;
$L__BB0_130:
	add.s32 	%r137, %r2, 319;
	cvt.rn.f32.s32 	%f131, %r137;
	setp.leu.f32 	%p259, %f1, %f131;
	@%p259 bra 	$L__BB0_194;
	add.s32 	%r169, %r2, 351;
	cvt.rn.f32.s32 	%f132, %r169;
	setp.leu.f32 	%p323, %f1, %f132;
	@%p323 bra 	$L__BB0_163;
	add.s32 	%r185, %r2, 367;
	cvt.rn.f32.s32 	%f133, %r185;
	setp.leu.f32 	%p355, %f1, %f133;
	@%p355 bra 	$L__BB0_148;
	add.s32 	%r193, %r2, 375;
	cvt.rn.f32.s32 	%f134, %r193;
	setp.leu.f32 	%p371, %f1, %f134;
	@%p371 bra 	$L__BB0_141;
	add.s32 	%r197, %r2, 379;
	cvt.rn.f32.s32 	%f135, %r197;
	setp.leu.f32 	%p379, %f1, %f135;
	@%p379 bra 	$L__BB0_138;
	add.s32 	%r199, %r2, 381;
	cvt.rn.f32.s32 	%f136, %r199;
	setp.leu.f32 	%p383, %f1, %f136;
	@%p383 bra 	$L__BB0_137;
	setp.eq.f32 	%p385, %f1, %f3;
	selp.f32 	%f772, 0f43BF8000, 0f43BF0000, %p385;
	bra.uni 	$L__BB0_512;
$L__BB0_137:
	setp.eq.f32 	%p384, %f1, %f136;
	selp.f32 	%f772, 0f43BE8000, 0f43BE0000, %p384;
	bra.uni 	$L__BB0_512;
$L__BB0_138:
	add.s32 	%r198, %r2, 377;
	cvt.rn.f32.s32 	%f139, %r198;
	setp.leu.f32 	%p380, %f1, %f139;
	@%p380 bra 	$L__BB0_140;
	setp.eq.f32 	%p382, %f1, %f135;
	selp.f32 	%f772, 0f43BD8000, 0f43BD0000, %p382;
	bra.uni 	$L__BB0_512;
$L__BB0_140:
	setp.eq.f32 	%p381, %f1, %f139;
	selp.f32 	%f772, 0f43BC8000, 0f43BC0000, %p381;
	bra.uni 	$L__BB0_512;
$L__BB0_141:
	add.s32 	%r194, %r2, 371;
	cvt.rn.f32.s32 	%f142, %r194;
	setp.leu.f32 	%p372, %f1, %f142;
	@%p372 bra 	$L__BB0_145;
	add.s32 	%r196, %r2, 373;
	cvt.rn.f32.s32 	%f143, %r196;
	setp.leu.f32 	%p376, %f1, %f143;
	@%p376 bra 	$L__BB0_144;
	setp.eq.f32 	%p378, %f1, %f134;
	selp.f32 	%f772, 0f43BB8000, 0f43BB0000, %p378;
	bra.uni 	$L__BB0_512;
$L__BB0_144:
	setp.eq.f32 	%p377, %f1, %f143;
	selp.f32 	%f772, 0f43BA8000, 0f43BA0000, %p377;
	bra.uni 	$L__BB0_512;
$L__BB0_145:
	add.s32 	%r195, %r2, 369;
	cvt.rn.f32.s32 	%f146, %r195;
	setp.leu.f32 	%p373, %f1, %f146;
	@%p373 bra 	$L__BB0_147;
	setp.eq.f32 	%p375, %f1, %f142;
	selp.f32 	%f772, 0f43B98000, 0f43B90000, %p375;
	bra.uni 	$L__BB0_512;
$L__BB0_147:
	setp.eq.f32 	%p374, %f1, %f146;
	selp.f32 	%f772, 0f43B88000, 0f43B80000, %p374;
	bra.uni 	$L__BB0_512;
$L__BB0_148:
	add.s32 	%r186, %r2, 359;
	cvt.rn.f32.s32 	%f149, %r186;
	setp.leu.f32 	%p356, %f1, %f149;
	@%p356 bra 	$L__BB0_156;
	add.s32 	%r190, %r2, 363;
	cvt.rn.f32.s32 	%f150, %r190;
	setp.leu.f32 	%p364, %f1, %f150;
	@%p364 bra 	$L__BB0_153;
	add.s32 	%r192, %r2, 365;
	cvt.rn.f32.s32 	%f151, %r192;
	setp.leu.f32 	%p368, %f1, %f151;
	@%p368 bra 	$L__BB0_152;
	setp.eq.f32 	%p370, %f1, %f133;
	selp.f32 	%f772, 0f43B78000, 0f43B70000, %p370;
	bra.uni 	$L__BB0_512;
$L__BB0_152:
	setp.eq.f32 	%p369, %f1, %f151;
	selp.f32 	%f772, 0f43B68000, 0f43B60000, %p369;
	bra.uni 	$L__BB0_512;
$L__BB0_153:
	add.s32 	%r191, %r2, 361;
	cvt.rn.f32.s32 	%f154, %r191;
	setp.leu.f32 	%p365, %f1, %f154;
	@%p365 bra 	$L__BB0_155;
	setp.eq.f32 	%p367, %f1, %f150;
	selp.f32 	%f772, 0f43B58000, 0f43B50000, %p367;
	bra.uni 	$L__BB0_512;
$L__BB0_155:
	setp.eq.f32 	%p366, %f1, %f154;
	selp.f32 	%f772, 0f43B48000, 0f43B40000, %p366;
	bra.uni 	$L__BB0_512;
$L__BB0_156:
	add.s32 	%r187, %r2, 355;
	cvt.rn.f32.s32 	%f157, %r187;
	setp.leu.f32 	%p357, %f1, %f157;
	@%p357 bra 	$L__BB0_160;
	add.s32 	%r189, %r2, 357;
	cvt.rn.f32.s32 	%f158, %r189;
	setp.leu.f32 	%p361, %f1, %f158;
	@%p361 bra 	$L__BB0_159;
	setp.eq.f32 	%p363, %f1, %f149;
	selp.f32 	%f772, 0f43B38000, 0f43B30000, %p363;
	bra.uni 	$L__BB0_512;
$L__BB0_159:
	setp.eq.f32 	%p362, %f1, %f158;
	selp.f32 	%f772, 0f43B28000, 0f43B20000, %p362;
	bra.uni 	$L__BB0_512;
$L__BB0_160:
	add.s32 	%r188, %r2, 353;
	cvt.rn.f32.s32 	%f161, %r188;
	setp.leu.f32 	%p358, %f1, %f161;
	@%p358 bra 	$L__BB0_162;
	setp.eq.f32 	%p360, %f1, %f157;
	selp.f32 	%f772, 0f43B18000, 0f43B10000, %p360;
	bra.uni 	$L__BB0_512;
$L__BB0_162:
	setp.eq.f32 	%p359, %f1, %f161;
	selp.f32 	%f772, 0f43B08000, 0f43B00000, %p359;
	bra.uni 	$L__BB0_512;
$L__BB0_163:
	add.s32 	%r170, %r2, 335;
	cvt.rn.f32.s32 	%f164, %r170;
	setp.leu.f32 	%p324, %f1, %f164;
	@%p324 bra 	$L__BB0_179;
	add.s32 	%r178, %r2, 343;
	cvt.rn.f32.s32 	%f165, %r178;
	setp.leu.f32 	%p340, %f1, %f165;
	@%p340 bra 	$L__BB0_172;
	add.s32 	%r182, %r2, 347;
	cvt.rn.f32.s32 	%f166, %r182;
	setp.leu.f32 	%p348, %f1, %f166;
	@%p348 bra 	$L__BB0_169;
	add.s32 	%r184, %r2, 349;
	cvt.rn.f32.s32 	%f167, %r184;
	setp.leu.f32 	%p352, %f1, %f167;
	@%p352 bra 	$L__BB0_168;
	setp.eq.f32 	%p354, %f1, %f132;
	selp.f32 	%f772, 0f43AF8000, 0f43AF0000, %p354;
	bra.uni 	$L__BB0_512;
$L__BB0_168:
	setp.eq.f32 	%p353, %f1, %f167;
	selp.f32 	%f772, 0f43AE8000, 0f43AE0000, %p353;
	bra.uni 	$L__BB0_512;
$L__BB0_169:
	add.s32 	%r183, %r2, 345;
	cvt.rn.f32.s32 	%f170, %r183;
	setp.leu.f32 	%p349, %f1, %f170;
	@%p349 bra 	$L__BB0_171;
	setp.eq.f32 	%p351, %f1, %f166;
	selp.f32 	%f772, 0f43AD8000, 0f43AD0000, %p351;
	bra.uni 	$L__BB0_512;
$L__BB0_171:
	setp.eq.f32 	%p350, %f1, %f170;
	selp.f32 	%f772, 0f43AC8000, 0f43AC0000, %p350;
	bra.uni 	$L__BB0_512;
$L__BB0_172:
	add.s32 	%r179, %r2, 339;
	cvt.rn.f32.s32 	%f173, %r179;
	setp.leu.f32 	%p341, %f1, %f173;
	@%p341 bra 	$L__BB0_176;
	add.s32 	%r181, %r2, 341;
	cvt.rn.f32.s32 	%f174, %r181;
	setp.leu.f32 	%p345, %f1, %f174;
	@%p345 bra 	$L__BB0_175;
	setp.eq.f32 	%p347, %f1, %f165;
	selp.f32 	%f772, 0f43AB8000, 0f43AB0000, %p347;
	bra.uni 	$L__BB0_512;
$L__BB0_175:
	setp.eq.f32 	%p346, %f1, %f174;
	selp.f32 	%f772, 0f43AA8000, 0f43AA0000, %p346;
	bra.uni 	$L__BB0_512;
$L__BB0_176:
	add.s32 	%r180, %r2, 337;
	cvt.rn.f32.s32 	%f177, %r180;
	setp.leu.f32 	%p342, %f1, %f177;
	@%p342 bra 	$L__BB0_178;
	setp.eq.f32 	%p344, %f1, %f173;
	selp.f32 	%f772, 0f43A98000, 0f43A90000, %p344;
	bra.uni 	$L__BB0_512;
$L__BB0_178:
	setp.eq.f32 	%p343, %f1, %f177;
	selp.f32 	%f772, 0f43A88000, 0f43A80000, %p343;
	bra.uni 	$L__BB0_512;
$L__BB0_179:
	add.s32 	%r171, %r2, 327;
	cvt.rn.f32.s32 	%f180, %r171;
	setp.leu.f32 	%p325, %f1, %f180;
	@%p325 bra 	$L__BB0_187;
	add.s32 	%r175, %r2, 331;
	cvt.rn.f32.s32 	%f181, %r175;
	setp.leu.f32 	%p333, %f1, %f181;
	@%p333 bra 	$L__BB0_184;
	add.s32 	%r177, %r2, 333;
	cvt.rn.f32.s32 	%f182, %r177;
	setp.leu.f32 	%p337, %f1, %f182;
	@%p337 bra 	$L__BB0_183;
	setp.eq.f32 	%p339, %f1, %f164;
	selp.f32 	%f772, 0f43A78000, 0f43A70000, %p339;
	bra.uni 	$L__BB0_512;
$L__BB0_183:
	setp.eq.f32 	%p338, %f1, %f182;
	selp.f32 	%f772, 0f43A68000, 0f43A60000, %p338;
	bra.uni 	$L__BB0_512;
$L__BB0_184:
	add.s32 	%r176, %r2, 329;
	cvt.rn.f32.s32 	%f185, %r176;
	setp.leu.f32 	%p334, %f1, %f185;
	@%p334 bra 	$L__BB0_186;
	setp.eq.f32 	%p336, %f1, %f181;
	selp.f32 	%f772, 0f43A58000, 0f43A50000, %p336;
	bra.uni 	$L__BB0_512;
$L__BB0_186:
	setp.eq.f32 	%p335, %f1, %f185;
	selp.f32 	%f772, 0f43A48000, 0f43A40000, %p335;
	bra.uni 	$L__BB0_512;
$L__BB0_187:
	add.s32 	%r172, %r2, 323;
	cvt.rn.f32.s32 	%f188, %r172;
	setp.leu.f32 	%p326, %f1, %f188;
	@%p326 bra 	$L__BB0_191;
	add.s32 	%r174, %r2, 325;
	cvt.rn.f32.s32 	%f189, %r174;
	setp.leu.f32 	%p330, %f1, %f189;
	@%p330 bra 	$L__BB0_190;
	setp.eq.f32 	%p332, %f1, %f180;
	selp.f32 	%f772, 0f43A38000, 0f43A30000, %p332;
	bra.uni 	$L__BB0_512;
$L__BB0_190:
	setp.eq.f32 	%p331, %f1, %f189;
	selp.f32 	%f772, 0f43A28000, 0f43A20000, %p331;
	bra.uni 	$L__BB0_512;
$L__BB0_191:
	add.s32 	%r173, %r2, 321;
	cvt.rn.f32.s32 	%f192, %r173;
	setp.leu.f32 	%p327, %f1, %f192;
	@%p327 bra 	$L__BB0_193;
	setp.eq.f32 	%p329, %f1, %f188;
	selp.f32 	%f772, 0f43A18000, 0f43A10000, %p329;
	bra.uni 	$L__BB0_512;
$L__BB0_193:
	setp.eq.f32 	%p328, %f1, %f192;
	selp.f32 	%f772, 0f43A08000, 0f43A00000, %p328;
	bra.uni 	$L__BB0_512;
$L__BB0_194:
	add.s32 	%r138, %r2, 287;
	cvt.rn.f32.s32 	%f195, %r138;
	setp.leu.f32 	%p260, %f1, %f195;
	@%p260 bra 	$L__BB0_226;
	add.s32 	%r154, %r2, 303;
	cvt.rn.f32.s32 	%f196, %r154;
	setp.leu.f32 	%p292, %f1, %f196;
	@%p292 bra 	$L__BB0_211;
	add.s32 	%r162, %r2, 311;
	cvt.rn.f32.s32 	%f197, %r162;
	setp.leu.f32 	%p308, %f1, %f197;
	@%p308 bra 	$L__BB0_204;
	add.s32 	%r166, %r2, 315;
	cvt.rn.f32.s32 	%f198, %r166;
	setp.leu.f32 	%p316, %f1, %f198;
	@%p316 bra 	$L__BB0_201;
	add.s32 	%r168, %r2, 317;
	cvt.rn.f32.s32 	%f199, %r168;
	setp.leu.f32 	%p320, %f1, %f199;
	@%p320 bra 	$L__BB0_200;
	setp.eq.f32 	%p322, %f1, %f131;
	selp.f32 	%f772, 0f439F8000, 0f439F0000, %p322;
	bra.uni 	$L__BB0_512;
$L__BB0_200:
	setp.eq.f32 	%p321, %f1, %f199;
	selp.f32 	%f772, 0f439E8000, 0f439E0000, %p321;
	bra.uni 	$L__BB0_512;
$L__BB0_201:
	add.s32 	%r167, %r2, 313;
	cvt.rn.f32.s32 	%f202, %r167;
	setp.leu.f32 	%p317, %f1, %f202;
	@%p317 bra 	$L__BB0_203;
	setp.eq.f32 	%p319, %f1, %f198;
	selp.f32 	%f772, 0f439D8000, 0f439D0000, %p319;
	bra.uni 	$L__BB0_512;
$L__BB0_203:
	setp.eq.f32 	%p318, %f1, %f202;
	selp.f32 	%f772, 0f439C8000, 0f439C0000, %p318;
	bra.uni 	$L__BB0_512;
$L__BB0_204:
	add.s32 	%r163, %r2, 307;
	cvt.rn.f32.s32 	%f205, %r163;
	setp.leu.f32 	%p309, %f1, %f205;
	@%p309 bra 	$L__BB0_208;
	add.s32 	%r165, %r2, 309;
	cvt.rn.f32.s32 	%f206, %r165;
	setp.leu.f32 	%p313, %f1, %f206;
	@%p313 bra 	$L__BB0_207;
	setp.eq.f32 	%p315, %f1, %f197;
	selp.f32 	%f772, 0f439B8000, 0f439B0000, %p315;
	bra.uni 	$L__BB0_512;
$L__BB0_207:
	setp.eq.f32 	%p314, %f1, %f206;
	selp.f32 	%f772, 0f439A8000, 0f439A0000, %p314;
	bra.uni 	$L__BB0_512;
$L__BB0_208:
	add.s32 	%r164, %r2, 305;
	cvt.rn.f32.s32 	%f209, %r164;
	setp.leu.f32 	%p310, %f1, %f209;
	@%p310 bra 	$L__BB0_210;
	setp.eq.f32 	%p312, %f1, %f205;
	selp.f32 	%f772, 0f43998000, 0f43990000, %p312;
	bra.uni 	$L__BB0_512;
$L__BB0_210:
	setp.eq.f32 	%p311, %f1, %f209;
	selp.f32 	%f772, 0f43988000, 0f43980000, %p311;
	bra.uni 	$L__BB0_512;
$L__BB0_211:
	add.s32 	%r155, %r2, 295;
	cvt.rn.f32.s32 	%f212, %r155;
	setp.leu.f32 	%p293, %f1, %f212;
	@%p293 bra 	$L__BB0_219;
	add.s32 	%r159, %r2, 299;
	cvt.rn.f32.s32 	%f213, %r159;
	setp.leu.f32 	%p301, %f1, %f213;
	@%p301 bra 	$L__BB0_216;
	add.s32 	%r161, %r2, 301;
	cvt.rn.f32.s32 	%f214, %r161;
	setp.leu.f32 	%p305, %f1, %f214;
	@%p305 bra 	$L__BB0_215;
	setp.eq.f32 	%p307, %f1, %f196;
	selp.f32 	%f772, 0f43978000, 0f43970000, %p307;
	bra.uni 	$L__BB0_512;
$L__BB0_215:
	setp.eq.f32 	%p306, %f1, %f214;
	selp.f32 	%f772, 0f43968000, 0f43960000, %p306;
	bra.uni 	$L__BB0_512;
$L__BB0_216:
	add.s32 	%r160, %r2, 297;
	cvt.rn.f32.s32 	%f217, %r160;
	setp.leu.f32 	%p302, %f1, %f217;
	@%p302 bra 	$L__BB0_218;
	setp.eq.f32 	%p304, %f1, %f213;
	selp.f32 	%f772, 0f43958000, 0f43950000, %p304;
	bra.uni 	$L__BB0_512;
$L__BB0_218:
	setp.eq.f32 	%p303, %f1, %f217;
	selp.f32 	%f772, 0f43948000, 0f43940000, %p303;
	bra.uni 	$L__BB0_512;
$L__BB0_219:
	add.s32 	%r156, %r2, 291;
	cvt.rn.f32.s32 	%f220, %r156;
	setp.leu.f32 	%p294, %f1, %f220;
	@%p294 bra 	$L__BB0_223;
	add.s32 	%r158, %r2, 293;
	cvt.rn.f32.s32 	%f221, %r158;
	setp.leu.f32 	%p298, %f1, %f221;
	@%p298 bra 	$L__BB0_222;
	setp.eq.f32 	%p300, %f1, %f212;
	selp.f32 	%f772, 0f43938000, 0f43930000, %p300;
	bra.uni 	$L__BB0_512;
$L__BB0_222:
	setp.eq.f32 	%p299, %f1, %f221;
	selp.f32 	%f772, 0f43928000, 0f43920000, %p299;
	bra.uni 	$L__BB0_512;
$L__BB0_223:
	add.s32 	%r157, %r2, 289;
	cvt.rn.f32.s32 	%f224, %r157;
	setp.leu.f32 	%p295, %f1, %f224;
	@%p295 bra 	$L__BB0_225;
	setp.eq.f32 	%p297, %f1, %f220;
	selp.f32 	%f772, 0f43918000, 0f43910000, %p297;
	bra.uni 	$L__BB0_512;
$L__BB0_225:
	setp.eq.f32 	%p296, %f1, %f224;
	selp.f32 	%f772, 0f43908000, 0f43900000, %p296;
	bra.uni 	$L__BB0_512;
$L__BB0_226:
	add.s32 	%r139, %r2, 271;
	cvt.rn.f32.s32 	%f227, %r139;
	setp.leu.f32 	%p261, %f1, %f227;
	@%p261 bra 	$L__BB0_242;
	add.s32 	%r147, %r2, 279;
	cvt.rn.f32.s32 	%f228, %r147;
	setp.leu.f32 	%p277, %f1, %f228;
	@%p277 bra 	$L__BB0_235;
	add.s32 	%r151, %r2, 283;
	cvt.rn.f32.s32 	%f229, %r151;
	setp.leu.f32 	%p285, %f1, %f229;
	@%p285 bra 	$L__BB0_232;
	add.s32 	%r153, %r2, 285;
	cvt.rn.f32.s32 	%f230, %r153;
	setp.leu.f32 	%p289, %f1, %f230;
	@%p289 bra 	$L__BB0_231;
	setp.eq.f32 	%p291, %f1, %f195;
	selp.f32 	%f772, 0f438F8000, 0f438F0000, %p291;
	bra.uni 	$L__BB0_512;
$L__BB0_231:
	setp.eq.f32 	%p290, %f1, %f230;
	selp.f32 	%f772, 0f438E8000, 0f438E0000, %p290;
	bra.uni 	$L__BB0_512;
$L__BB0_232:
	add.s32 	%r152, %r2, 281;
	cvt.rn.f32.s32 	%f233, %r152;
	setp.leu.f32 	%p286, %f1, %f233;
	@%p286 bra 	$L__BB0_234;
	setp.eq.f32 	%p288, %f1, %f229;
	selp.f32 	%f772, 0f438D8000, 0f438D0000, %p288;
	bra.uni 	$L__BB0_512;
$L__BB0_234:
	setp.eq.f32 	%p287, %f1, %f233;
	selp.f32 	%f772, 0f438C8000, 0f438C0000, %p287;
	bra.uni 	$L__BB0_512;
$L__BB0_235:
	add.s32 	%r148, %r2, 275;
	cvt.rn.f32.s32 	%f236, %r148;
	setp.leu.f32 	%p278, %f1, %f236;
	@%p278 bra 	$L__BB0_239;
	add.s32 	%r150, %r2, 277;
	cvt.rn.f32.s32 	%f237, %r150;
	setp.leu.f32 	%p282, %f1, %f237;
	@%p282 bra 	$L__BB0_238;
	setp.eq.f32 	%p284, %f1, %f228;
	selp.f32 	%f772, 0f438B8000, 0f438B0000, %p284;
	bra.uni 	$L__BB0_512;
$L__BB0_238:
	setp.eq.f32 	%p283, %f1, %f237;
	selp.f32 	%f772, 0f438A8000, 0f438A0000, %p283;
	bra.uni 	$L__BB0_512;
$L__BB0_239:
	add.s32 	%r149, %r2, 273;
	cvt.rn.f32.s32 	%f240, %r149;
	setp.leu.f32 	%p279, %f1, %f240;
	@%p279 bra 	$L__BB0_241;
	setp.eq.f32 	%p281, %f1, %f236;
	selp.f32 	%f772, 0f43898000, 0f43890000, %p281;
	bra.uni 	$L__BB0_512;
$L__BB0_241:
	setp.eq.f32 	%p280, %f1, %f240;
	selp.f32 	%f772, 0f43888000, 0f43880000, %p280;
	bra.uni 	$L__BB0_512;
$L__BB0_242:
	add.s32 	%r140, %r2, 263;
	cvt.rn.f32.s32 	%f243, %r140;
	setp.leu.f32 	%p262, %f1, %f243;
	@%p262 bra 	$L__BB0_250;
	add.s32 	%r144, %r2, 267;
	cvt.rn.f32.s32 	%f244, %r144;
	setp.leu.f32 	%p270, %f1, %f244;
	@%p270 bra 	$L__BB0_247;
	add.s32 	%r146, %r2, 269;
	cvt.rn.f32.s32 	%f245, %r146;
	setp.leu.f32 	%p274, %f1, %f245;
	@%p274 bra 	$L__BB0_246;
	setp.eq.f32 	%p276, %f1, %f227;
	selp.f32 	%f772, 0f43878000, 0f43870000, %p276;
	bra.uni 	$L__BB0_512;
$L__BB0_246:
	setp.eq.f32 	%p275, %f1, %f245;
	selp.f32 	%f772, 0f43868000, 0f43860000, %p275;
	bra.uni 	$L__BB0_512;
$L__BB0_247:
	add.s32 	%r145, %r2, 265;
	cvt.rn.f32.s32 	%f248, %r145;
	setp.leu.f32 	%p271, %f1, %f248;
	@%p271 bra 	$L__BB0_249;
	setp.eq.f32 	%p273, %f1, %f244;
	selp.f32 	%f772, 0f43858000, 0f43850000, %p273;
	bra.uni 	$L__BB0_512;
$L__BB0_249:
	setp.eq.f32 	%p272, %f1, %f248;
	selp.f32 	%f772, 0f43848000, 0f43840000, %p272;
	bra.uni 	$L__BB0_512;
$L__BB0_250:
	add.s32 	%r141, %r2, 259;
	cvt.rn.f32.s32 	%f251, %r141;
	setp.leu.f32 	%p263, %f1, %f251;
	@%p263 bra 	$L__BB0_254;
	add.s32 	%r143, %r2, 261;
	cvt.rn.f32.s32 	%f252, %r143;
	setp.leu.f32 	%p267, %f1, %f252;
	@%p267 bra 	$L__BB0_253;
	setp.eq.f32 	%p269, %f1, %f243;
	selp.f32 	%f772, 0f43838000, 0f43830000, %p269;
	bra.uni 	$L__BB0_512;
$L__BB0_253:
	setp.eq.f32 	%p268, %f1, %f252;
	selp.f32 	%f772, 0f43828000, 0f43820000, %p268;
	bra.uni 	$L__BB0_512;
$L__BB0_254:
	add.s32 	%r142, %r2, 257;
	cvt.rn.f32.s32 	%f255, %r142;
	setp.leu.f32 	%p264, %f1, %f255;
	@%p264 bra 	$L__BB0_256;
	setp.eq.f32 	%p266, %f1, %f251;
	selp.f32 	%f772, 0f43818000, 0f43810000, %p266;
	bra.uni 	$L__BB0_512;
$L__BB0_256:
	setp.eq.f32 	%p265, %f1, %f255;
	selp.f32 	%f772, 0f43808000, 0f43800000, %p265;
	bra.uni 	$L__BB0_512;
$L__BB0_257:
	add.s32 	%r9, %r2, 127;
	cvt.rn.f32.s32 	%f258, %r9;
	setp.leu.f32 	%p3, %f1, %f258;
	@%p3 bra 	$L__BB0_385;
	add.s32 	%r73, %r2, 191;
	cvt.rn.f32.s32 	%f259, %r73;
	setp.leu.f32 	%p131, %f1, %f259;
	@%p131 bra 	$L__BB0_322;
	add.s32 	%r105, %r2, 223;
	cvt.rn.f32.s32 	%f260, %r105;
	setp.leu.f32 	%p195, %f1, %f260;
	@%p195 bra 	$L__BB0_291;
	add.s32 	%r121, %r2, 239;
	cvt.rn.f32.s32 	%f261, %r121;
	setp.leu.f32 	%p227, %f1, %f261;
	@%p227 bra 	$L__BB0_276;
	add.s32 	%r129, %r2, 247;
	cvt.rn.f32.s32 	%f262, %r129;
	setp.leu.f32 	%p243, %f1, %f262;
	@%p243 bra 	$L__BB0_269;
	add.s32 	%r133, %r2, 251;
	cvt.rn.f32.s32 	%f263, %r133;
	setp.leu.f32 	%p251, %f1, %f263;
	@%p251 bra 	$L__BB0_266;
	add.s32 	%r135, %r2, 253;
	cvt.rn.f32.s32 	%f264, %r135;
	setp.leu.f32 	%p255, %f1, %f264;
	@%p255 bra 	$L__BB0_265;
	setp.eq.f32 	%p257, %f1, %f2;
	selp.f32 	%f772, 0f437F0000, 0f437E0000, %p257;
	bra.uni 	$L__BB0_512;
$L__BB0_265:
	setp.eq.f32 	%p256, %f1, %f264;
	selp.f32 	%f772, 0f437D0000, 0f437C0000, %p256;
	bra.uni 	$L__BB0_512;
$L__BB0_266:
	add.s32 	%r134, %r2, 249;
	cvt.rn.f32.s32 	%f267, %r134;
	setp.leu.f32 	%p252, %f1, %f267;
	@%p252 bra 	$L__BB0_268;
	setp.eq.f32 	%p254, %f1, %f263;
	selp.f32 	%f772, 0f437B0000, 0f437A0000, %p254;
	bra.uni 	$L__BB0_512;
$L__BB0_268:
	setp.eq.f32 	%p253, %f1, %f267;
	selp.f32 	%f772, 0f43790000, 0f43780000, %p253;
	bra.uni 	$L__BB0_512;
$L__BB0_269:
	add.s32 	%r130, %r2, 243;
	cvt.rn.f32.s32 	%f270, %r130;
	setp.leu.f32 	%p244, %f1, %f270;
	@%p244 bra 	$L__BB0_273;
	add.s32 	%r132, %r2, 245;
	cvt.rn.f32.s32 	%f271, %r132;
	setp.leu.f32 	%p248, %f1, %f271;
	@%p248 bra 	$L__BB0_272;
	setp.eq.f32 	%p250, %f1, %f262;
	selp.f32 	%f772, 0f43770000, 0f43760000, %p250;
	bra.uni 	$L__BB0_512;
$L__BB0_272:
	setp.eq.f32 	%p249, %f1, %f271;
	selp.f32 	%f772, 0f43750000, 0f43740000, %p249;
	bra.uni 	$L__BB0_512;
$L__BB0_273:
	add.s32 	%r131, %r2, 241;
	cvt.rn.f32.s32 	%f274, %r131;
	setp.leu.f32 	%p245, %f1, %f274;
	@%p245 bra 	$L__BB0_275;
	setp.eq.f32 	%p247, %f1, %f270;
	selp.f32 	%f772, 0f43730000, 0f43720000, %p247;
	bra.uni 	$L__BB0_512;
$L__BB0_275:
	setp.eq.f32 	%p246, %f1, %f274;
	selp.f32 	%f772, 0f43710000, 0f43700000, %p246;
	bra.uni 	$L__BB0_512;
$L__BB0_276:
	add.s32 	%r122, %r2, 231;
	cvt.rn.f32.s32 	%f277, %r122;
	setp.leu.f32 	%p228, %f1, %f277;
	@%p228 bra 	$L__BB0_284;
	add.s32 	%r126, %r2, 235;
	cvt.rn.f32.s32 	%f278, %r126;
	setp.leu.f32 	%p236, %f1, %f278;
	@%p236 bra 	$L__BB0_281;
	add.s32 	%r128, %r2, 237;
	cvt.rn.f32.s32 	%f279, %r128;
	setp.leu.f32 	%p240, %f1, %f279;
	@%p240 bra 	$L__BB0_280;
	setp.eq.f32 	%p242, %f1, %f261;
	selp.f32 	%f772, 0f436F0000, 0f436E0000, %p242;
	bra.uni 	$L__BB0_512;
$L__BB0_280:
	setp.eq.f32 	%p241, %f1, %f279;
	selp.f32 	%f772, 0f436D0000, 0f436C0000, %p241;
	bra.uni 	$L__BB0_512;
$L__BB0_281:
	add.s32 	%r127, %r2, 233;
	cvt.rn.f32.s32 	%f282, %r127;
	setp.leu.f32 	%p237, %f1, %f282;
	@%p237 bra 	$L__BB0_283;
	setp.eq.f32 	%p239, %f1, %f278;
	selp.f32 	%f772, 0f436B0000, 0f436A0000, %p239;
	bra.uni 	$L__BB0_512;
$L__BB0_283:
	setp.eq.f32 	%p238, %f1, %f282;
	selp.f32 	%f772, 0f43690000, 0f43680000, %p238;
	bra.uni 	$L__BB0_512;
$L__BB0_284:
	add.s32 	%r123, %r2, 227;
	cvt.rn.f32.s32 	%f285, %r123;
	setp.leu.f32 	%p229, %f1, %f285;
	@%p229 bra 	$L__BB0_288;
	add.s32 	%r125, %r2, 229;
	cvt.rn.f32.s32 	%f286, %r125;
	setp.leu.f32 	%p233, %f1, %f286;
	@%p233 bra 	$L__BB0_287;
	setp.eq.f32 	%p235, %f1, %f277;
	selp.f32 	%f772, 0f43670000, 0f43660000, %p235;
	bra.uni 	$L__BB0_512;
$L__BB0_287:
	setp.eq.f32 	%p234, %f1, %f286;
	selp.f32 	%f772, 0f43650000, 0f43640000, %p234;
	bra.uni 	$L__BB0_512;
$L__BB0_288:
	add.s32 	%r124, %r2, 225;
	cvt.rn.f32.s32 	%f289, %r124;
	setp.leu.f32 	%p230, %f1, %f289;
	@%p230 bra 	$L__BB0_290;
	setp.eq.f32 	%p232, %f1, %f285;
	selp.f32 	%f772, 0f43630000, 0f43620000, %p232;
	bra.uni 	$L__BB0_512;
$L__BB0_290:
	setp.eq.f32 	%p231, %f1, %f289;
	selp.f32 	%f772, 0f43610000, 0f43600000, %p231;
	bra.uni 	$L__BB0_512;
$L__BB0_291:
	add.s32 	%r106, %r2, 207;
	cvt.rn.f32.s32 	%f292, %r106;
	setp.leu.f32 	%p196, %f1, %f292;
	@%p196 bra 	$L__BB0_307;
	add.s32 	%r114, %r2, 215;
	cvt.rn.f32.s32 	%f293, %r114;
	setp.leu.f32 	%p212, %f1, %f293;
	@%p212 bra 	$L__BB0_300;
	add.s32 	%r118, %r2, 219;
	cvt.rn.f32.s32 	%f294, %r118;
	setp.leu.f32 	%p220, %f1, %f294;
	@%p220 bra 	$L__BB0_297;
	add.s32 	%r120, %r2, 221;
	cvt.rn.f32.s32 	%f295, %r120;
	setp.leu.f32 	%p224, %f1, %f295;
	@%p224 bra 	$L__BB0_296;
	setp.eq.f32 	%p226, %f1, %f260;
	selp.f32 	%f772, 0f435F0000, 0f435E0000, %p226;
	bra.uni 	$L__BB0_512;
$L__BB0_296:
	setp.eq.f32 	%p225, %f1, %f295;
	selp.f32 	%f772, 0f435D0000, 0f435C0000, %p225;
	bra.uni 	$L__BB0_512;
$L__BB0_297:
	add.s32 	%r119, %r2, 217;
	cvt.rn.f32.s32 	%f298, %r119;
	setp.leu.f32 	%p221, %f1, %f298;
	@%p221 bra 	$L__BB0_299;
	setp.eq.f32 	%p223, %f1, %f294;
	selp.f32 	%f772, 0f435B0000, 0f435A0000, %p223;
	bra.uni 	$L__BB0_512;
$L__BB0_299:
	setp.eq.f32 	%p222, %f1, %f298;
	selp.f32 	%f772, 0f43590000, 0f43580000, %p222;
	bra.uni 	$L__BB0_512;
$L__BB0_300:
	add.s32 	%r115, %r2, 211;
	cvt.rn.f32.s32 	%f301, %r115;
	setp.leu.f32 	%p213, %f1, %f301;
	@%p213 bra 	$L__BB0_304;
	add.s32 	%r117, %r2, 213;
	cvt.rn.f32.s32 	%f302, %r117;
	setp.leu.f32 	%p217, %f1, %f302;
	@%p217 bra 	$L__BB0_303;
	setp.eq.f32 	%p219, %f1, %f293;
	selp.f32 	%f772, 0f43570000, 0f43560000, %p219;
	bra.uni 	$L__BB0_512;
$L__BB0_303:
	setp.eq.f32 	%p218, %f1, %f302;
	selp.f32 	%f772, 0f43550000, 0f43540000, %p218;
	bra.uni 	$L__BB0_512;
$L__BB0_304:
	add.s32 	%r116, %r2, 209;
	cvt.rn.f32.s32 	%f305, %r116;
	setp.leu.f32 	%p214, %f1, %f305;
	@%p214 bra 	$L__BB0_306;
	setp.eq.f32 	%p216, %f1, %f301;
	selp.f32 	%f772, 0f43530000, 0f43520000, %p216;
	bra.uni 	$L__BB0_512;
$L__BB0_306:
	setp.eq.f32 	%p215, %f1, %f305;
	selp.f32 	%f772, 0f43510000, 0f43500000, %p215;
	bra.uni 	$L__BB0_512;
$L__BB0_307:
	add.s32 	%r107, %r2, 199;
	cvt.rn.f32.s32 	%f308, %r107;
	setp.leu.f32 	%p197, %f1, %f308;
	@%p197 bra 	$L__BB0_315;
	add.s32 	%r111, %r2, 203;
	cvt.rn.f32.s32 	%f309, %r111;
	setp.leu.f32 	%p205, %f1, %f309;
	@%p205 bra 	$L__BB0_312;
	add.s32 	%r113, %r2, 205;
	cvt.rn.f32.s32 	%f310, %r113;
	setp.leu.f32 	%p209, %f1, %f310;
	@%p209 bra 	$L__BB0_311;
	setp.eq.f32 	%p211, %f1, %f292;
	selp.f32 	%f772, 0f434F0000, 0f434E0000, %p211;
	bra.uni 	$L__BB0_512;
$L__BB0_311:
	setp.eq.f32 	%p210, %f1, %f310;
	selp.f32 	%f772, 0f434D0000, 0f434C0000, %p210;
	bra.uni 	$L__BB0_512;
$L__BB0_312:
	add.s32 	%r112, %r2, 201;
	cvt.rn.f32.s32 	%f313, %r112;
	setp.leu.f32 	%p206, %f1, %f313;
	@%p206 bra 	$L__BB0_314;
	setp.eq.f32 	%p208, %f1, %f309;
	selp.f32 	%f772, 0f434B0000, 0f434A0000, %p208;
	bra.uni 	$L__BB0_512;
$L__BB0_314:
	setp.eq.f32 	%p207, %f1, %f313;
	selp.f32 	%f772, 0f43490000, 0f43480000, %p207;
	bra.uni 	$L__BB0_512;
$L__BB0_315:
	add.s32 	%r108, %r2, 195;
	cvt.rn.f32.s32 	%f316, %r108;
	setp.leu.f32 	%p198, %f1, %f316;
	@%p198 bra 	$L__BB0_319;
	add.s32 	%r110, %r2, 197;
	cvt.rn.f32.s32 	%f317, %r110;
	setp.leu.f32 	%p202, %f1, %f317;
	@%p202 bra 	$L__BB0_318;
	setp.eq.f32 	%p204, %f1, %f308;
	selp.f32 	%f772, 0f43470000, 0f43460000, %p204;
	bra.uni 	$L__BB0_512;
$L__BB0_318:
	setp.eq.f32 	%p203, %f1, %f317;
	selp.f32 	%f772, 0f43450000, 0f43440000, %p203;
	bra.uni 	$L__BB0_512;
$L__BB0_319:
	add.s32 	%r109, %r2, 193;
	cvt.rn.f32.s32 	%f320, %r109;
	setp.leu.f32 	%p199, %f1, %f320;
	@%p199 bra 	$L__BB0_321;
	setp.eq.f32 	%p201, %f1, %f316;
	selp.f32 	%f772, 0f43430000, 0f43420000, %p201;
	bra.uni 	$L__BB0_512;
$L__BB0_321:
	setp.eq.f32 	%p200, %f1, %f320;
	selp.f32 	%f772, 0f43410000, 0f43400000, %p200;
	bra.uni 	$L__BB0_512;
$L__BB0_322:
	add.s32 	%r74, %r2, 159;
	cvt.rn.f32.s32 	%f323, %r74;
	setp.leu.f32 	%p132, %f1, %f323;
	@%p132 bra 	$L__BB0_354;
	add.s32 	%r90, %r2, 175;
	cvt.rn.f32.s32 	%f324, %r90;
	setp.leu.f32 	%p164, %f1, %f324;
	@%p164 bra 	$L__BB0_339;
	add.s32 	%r98, %r2, 183;
	cvt.rn.f32.s32 	%f325, %r98;
	setp.leu.f32 	%p180, %f1, %f325;
	@%p180 bra 	$L__BB0_332;
	add.s32 	%r102, %r2, 187;
	cvt.rn.f32.s32 	%f326, %r102;
	setp.leu.f32 	%p188, %f1, %f326;
	@%p188 bra 	$L__BB0_329;
	add.s32 	%r104, %r2, 189;
	cvt.rn.f32.s32 	%f327, %r104;
	setp.leu.f32 	%p192, %f1, %f327;
	@%p192 bra 	$L__BB0_328;
	setp.eq.f32 	%p194, %f1, %f259;
	selp.f32 	%f772, 0f433F0000, 0f433E0000, %p194;
	bra.uni 	$L__BB0_512;
$L__BB0_328:
	setp.eq.f32 	%p193, %f1, %f327;
	selp.f32 	%f772, 0f433D0000, 0f433C0000, %p193;
	bra.uni 	$L__BB0_512;
$L__BB0_329:
	add.s32 	%r103, %r2, 185;
	cvt.rn.f32.s32 	%f330, %r103;
	setp.leu.f32 	%p189, %f1, %f330;
	@%p189 bra 	$L__BB0_331;
	setp.eq.f32 	%p191, %f1, %f326;
	selp.f32 	%f772, 0f433B0000, 0f433A0000, %p191;
	bra.uni 	$L__BB0_512;
$L__BB0_331:
	setp.eq.f32 	%p190, %f1, %f330;
	selp.f32 	%f772, 0f43390000, 0f43380000, %p190;
	bra.uni 	$L__BB0_512;
$L__BB0_332:
	add.s32 	%r99, %r2, 179;
	cvt.rn.f32.s32 	%f333, %r99;
	setp.leu.f32 	%p181, %f1, %f333;
	@%p181 bra 	$L__BB0_336;
	add.s32 	%r101, %r2, 181;
	cvt.rn.f32.s32 	%f334, %r101;
	setp.leu.f32 	%p185, %f1, %f334;
	@%p185 bra 	$L__BB0_335;
	setp.eq.f32 	%p187, %f1, %f325;
	selp.f32 	%f772, 0f43370000, 0f43360000, %p187;
	bra.uni 	$L__BB0_512;
$L__BB0_335:
	setp.eq.f32 	%p186, %f1, %f334;
	selp.f32 	%f772, 0f43350000, 0f43340000, %p186;
	bra.uni 	$L__BB0_512;
$L__BB0_336:
	add.s32 	%r100, %r2, 177;
	cvt.rn.f32.s32 	%f337, %r100;
	setp.leu.f32 	%p182, %f1, %f337;
	@%p182 bra 	$L__BB0_338;
	setp.eq.f32 	%p184, %f1, %f333;
	selp.f32 	%f772, 0f43330000, 0f43320000, %p184;
	bra.uni 	$L__BB0_512;
$L__BB0_338:
	setp.eq.f32 	%p183, %f1, %f337;
	selp.f32 	%f772, 0f43310000, 0f43300000, %p183;
	bra.uni 	$L__BB0_512;
$L__BB0_339:
	add.s32 	%r91, %r2, 167;
	cvt.rn.f32.s32 	%f340, %r91;
	setp.leu.f32 	%p165, %f1, %f340;
	@%p165 bra 	$L__BB0_347;
	add.s32 	%r95, %r2, 171;
	cvt.rn.f32.s32 	%f341, %r95;
	setp.leu.f32 	%p173, %f1, %f341;
	@%p173 bra 	$L__BB0_344;
	add.s32 	%r97, %r2, 173;
	cvt.rn.f32.s32 	%f342, %r97;
	setp.leu.f32 	%p177, %f1, %f342;
	@%p177 bra 	$L__BB0_343;
	setp.eq.f32 	%p179, %f1, %f324;
	selp.f32 	%f772, 0f432F0000, 0f432E0000, %p179;
	bra.uni 	$L__BB0_512;
$L__BB0_343:
	setp.eq.f32 	%p178, %f1, %f342;
	selp.f32 	%f772, 0f432D0000, 0f432C0000, %p178;
	bra.uni 	$L__BB0_512;
$L__BB0_344:
	add.s32 	%r96, %r2, 169;
	cvt.rn.f32.s32 	%f345, %r96;
	setp.leu.f32 	%p174, %f1, %f345;
	@%p174 bra 	$L__BB0_346;
	setp.eq.f32 	%p176, %f1, %f341;
	selp.f32 	%f772, 0f432B0000, 0f432A0000, %p176;
	bra.uni 	$L__BB0_512;
$L__BB0_346:
	setp.eq.f32 	%p175, %f1, %f345;
	selp.f32 	%f772, 0f43290000, 0f43280000, %p175;
	bra.uni 	$L__BB0_512;
$L__BB0_347:
	add.s32 	%r92, %r2, 163;
	cvt.rn.f32.s32 	%f348, %r92;
	setp.leu.f32 	%p166, %f1, %f348;
	@%p166 bra 	$L__BB0_351;
	add.s32 	%r94, %r2, 165;
	cvt.rn.f32.s32 	%f349, %r94;
	setp.leu.f32 	%p170, %f1, %f349;
	@%p170 bra 	$L__BB0_350;
	setp.eq.f32 	%p172, %f1, %f340;
	selp.f32 	%f772, 0f43270000, 0f43260000, %p172;
	bra.uni 	$L__BB0_512;
$L__BB0_350:
	setp.eq.f32 	%p171, %f1, %f349;
	selp.f32 	%f772, 0f43250000, 0f43240000, %p171;
	bra.uni 	$L__BB0_512;
$L__BB0_351:
	add.s32 	%r93, %r2, 161;
	cvt.rn.f32.s32 	%f352, %r93;
	setp.leu.f32 	%p167, %f1, %f352;
	@%p167 bra 	$L__BB0_353;
	setp.eq.f32 	%p169, %f1, %f348;
	selp.f32 	%f772, 0f43230000, 0f43220000, %p169;
	bra.uni 	$L__BB0_512;
$L__BB0_353:
	setp.eq.f32 	%p168, %f1, %f352;
	selp.f32 	%f772, 0f43210000, 0f43200000, %p168;
	bra.uni 	$L__BB0_512;
$L__BB0_354:
	add.s32 	%r75, %r2, 143;
	cvt.rn.f32.s32 	%f355, %r75;
	setp.leu.f32 	%p133, %f1, %f355;
	@%p133 bra 	$L__BB0_370;
	add.s32 	%r83, %r2, 151;
	cvt.rn.f32.s32 	%f356, %r83;
	setp.leu.f32 	%p149, %f1, %f356;
	@%p149 bra 	$L__BB0_363;
	add.s32 	%r87, %r2, 155;
	cvt.rn.f32.s32 	%f357, %r87;
	setp.leu.f32 	%p157, %f1, %f357;
	@%p157 bra 	$L__BB0_360;
	add.s32 	%r89, %r2, 157;
	cvt.rn.f32.s32 	%f358, %r89;
	setp.leu.f32 	%p161, %f1, %f358;
	@%p161 bra 	$L__BB0_359;
	setp.eq.f32 	%p163, %f1, %f323;
	selp.f32 	%f772, 0f431F0000, 0f431E0000, %p163;
	bra.uni 	$L__BB0_512;
$L__BB0_359:
	setp.eq.f32 	%p162, %f1, %f358;
	selp.f32 	%f772, 0f431D0000, 0f431C0000, %p162;
	bra.uni 	$L__BB0_512;
$L__BB0_360:
	add.s32 	%r88, %r2, 153;
	cvt.rn.f32.s32 	%f361, %r88;
	setp.leu.f32 	%p158, %f1, %f361;
	@%p158 bra 	$L__BB0_362;
	setp.eq.f32 	%p160, %f1, %f357;
	selp.f32 	%f772, 0f431B0000, 0f431A0000, %p160;
	bra.uni 	$L__BB0_512;
$L__BB0_362:
	setp.eq.f32 	%p159, %f1, %f361;
	selp.f32 	%f772, 0f43190000, 0f43180000, %p159;
	bra.uni 	$L__BB0_512;
$L__BB0_363:
	add.s32 	%r84, %r2, 147;
	cvt.rn.f32.s32 	%f364, %r84;
	setp.leu.f32 	%p150, %f1, %f364;
	@%p150 bra 	$L__BB0_367;
	add.s32 	%r86, %r2, 149;
	cvt.rn.f32.s32 	%f365, %r86;
	setp.leu.f32 	%p154, %f1, %f365;
	@%p154 bra 	$L__BB0_366;
	setp.eq.f32 	%p156, %f1, %f356;
	selp.f32 	%f772, 0f43170000, 0f43160000, %p156;
	bra.uni 	$L__BB0_512;
$L__BB0_366:
	setp.eq.f32 	%p155, %f1, %f365;
	selp.f32 	%f772, 0f43150000, 0f43140000, %p155;
	bra.uni 	$L__BB0_512;
$L__BB0_367:
	add.s32 	%r85, %r2, 145;
	cvt.rn.f32.s32 	%f368, %r85;
	setp.leu.f32 	%p151, %f1, %f368;
	@%p151 bra 	$L__BB0_369;
	setp.eq.f32 	%p153, %f1, %f364;
	selp.f32 	%f772, 0f43130000, 0f43120000, %p153;
	bra.uni 	$L__BB0_512;
$L__BB0_369:
	setp.eq.f32 	%p152, %f1, %f368;
	selp.f32 	%f772, 0f43110000, 0f43100000, %p152;
	bra.uni 	$L__BB0_512;
$L__BB0_370:
	add.s32 	%r76, %r2, 135;
	cvt.rn.f32.s32 	%f371, %r76;
	setp.leu.f32 	%p134, %f1, %f371;
	@%p134 bra 	$L__BB0_378;
	add.s32 	%r80, %r2, 139;
	cvt.rn.f32.s32 	%f372, %r80;
	setp.leu.f32 	%p142, %f1, %f372;
	@%p142 bra 	$L__BB0_375;
	add.s32 	%r82, %r2, 141;
	cvt.rn.f32.s32 	%f373, %r82;
	setp.leu.f32 	%p146, %f1, %f373;
	@%p146 bra 	$L__BB0_374;
	setp.eq.f32 	%p148, %f1, %f355;
	selp.f32 	%f772, 0f430F0000, 0f430E0000, %p148;
	bra.uni 	$L__BB0_512;
$L__BB0_374:
	setp.eq.f32 	%p147, %f1, %f373;
	selp.f32 	%f772, 0f430D0000, 0f430C0000, %p147;
	bra.uni 	$L__BB0_512;
$L__BB0_375:
	add.s32 	%r81, %r2, 137;
	cvt.rn.f32.s32 	%f376, %r81;
	setp.leu.f32 	%p143, %f1, %f376;
	@%p143 bra 	$L__BB0_377;
	setp.eq.f32 	%p145, %f1, %f372;
	selp.f32 	%f772, 0f430B0000, 0f430A0000, %p145;
	bra.uni 	$L__BB0_512;
$L__BB0_377:
	setp.eq.f32 	%p144, %f1, %f376;
	selp.f32 	%f772, 0f43090000, 0f43080000, %p144;
	bra.uni 	$L__BB0_512;
$L__BB0_378:
	add.s32 	%r77, %r2, 131;
	cvt.rn.f32.s32 	%f379, %r77;
	setp.leu.f32 	%p135, %f1, %f379;
	@%p135 bra 	$L__BB0_382;
	add.s32 	%r79, %r2, 133;
	cvt.rn.f32.s32 	%f380, %r79;
	setp.leu.f32 	%p139, %f1, %f380;
	@%p139 bra 	$L__BB0_381;
	setp.eq.f32 	%p141, %f1, %f371;
	selp.f32 	%f772, 0f43070000, 0f43060000, %p141;
	bra.uni 	$L__BB0_512;
$L__BB0_381:
	setp.eq.f32 	%p140, %f1, %f380;
	selp.f32 	%f772, 0f43050000, 0f43040000, %p140;
	bra.uni 	$L__BB0_512;
$L__BB0_382:
	add.s32 	%r78, %r2, 129;
	cvt.rn.f32.s32 	%f383, %r78;
	setp.leu.f32 	%p136, %f1, %f383;
	@%p136 bra 	$L__BB0_384;
	setp.eq.f32 	%p138, %f1, %f379;
	selp.f32 	%f772, 0f43030000, 0f43020000, %p138;
	bra.uni 	$L__BB0_512;
$L__BB0_384:
	setp.eq.f32 	%p137, %f1, %f383;
	selp.f32 	%f772, 0f43010000, 0f43000000, %p137;
	bra.uni 	$L__BB0_512;
$L__BB0_385:
	add.s32 	%r10, %r2, 63;
	cvt.rn.f32.s32 	%f386, %r10;
	setp.leu.f32 	%p4, %f1, %f386;
	@%p4 bra 	$L__BB0_449;
	add.s32 	%r42, %r2, 95;
	cvt.rn.f32.s32 	%f387, %r42;
	setp.leu.f32 	%p68, %f1, %f387;
	@%p68 bra 	$L__BB0_418;
	add.s32 	%r58, %r2, 111;
	cvt.rn.f32.s32 	%f388, %r58;
	setp.leu.f32 	%p100, %f1, %f388;
	@%p100 bra 	$L__BB0_403;
	add.s32 	%r66, %r2, 119;
	cvt.rn.f32.s32 	%f389, %r66;
	setp.leu.f32 	%p116, %f1, %f389;
	@%p116 bra 	$L__BB0_396;
	add.s32 	%r70, %r2, 123;
	cvt.rn.f32.s32 	%f390, %r70;
	setp.leu.f32 	%p124, %f1, %f390;
	@%p124 bra 	$L__BB0_393;
	add.s32 	%r72, %r2, 125;
	cvt.rn.f32.s32 	%f391, %r72;
	setp.leu.f32 	%p128, %f1, %f391;
	@%p128 bra 	$L__BB0_392;
	setp.eq.f32 	%p130, %f1, %f258;
	selp.f32 	%f772, 0f42FE0000, 0f42FC0000, %p130;
	bra.uni 	$L__BB0_512;
$L__BB0_392:
	setp.eq.f32 	%p129, %f1, %f391;
	selp.f32 	%f772, 0f42FA0000, 0f42F80000, %p129;
	bra.uni 	$L__BB0_512;
$L__BB0_393:
	add.s32 	%r71, %r2, 121;
	cvt.rn.f32.s32 	%f394, %r71;
	setp.leu.f32 	%p125, %f1, %f394;
	@%p125 bra 	$L__BB0_395;
	setp.eq.f32 	%p127, %f1, %f390;
	selp.f32 	%f772, 0f42F60000, 0f42F40000, %p127;
	bra.uni 	$L__BB0_512;
$L__BB0_395:
	setp.eq.f32 	%p126, %f1, %f394;
	selp.f32 	%f772, 0f42F20000, 0f42F00000, %p126;
	bra.uni 	$L__BB0_512;
$L__BB0_396:
	add.s32 	%r67, %r2, 115;
	cvt.rn.f32.s32 	%f397, %r67;
	setp.leu.f32 	%p117, %f1, %f397;
	@%p117 bra 	$L__BB0_400;
	add.s32 	%r69, %r2, 117;
	cvt.rn.f32.s32 	%f398, %r69;
	setp.leu.f32 	%p121, %f1, %f398;
	@%p121 bra 	$L__BB0_399;
	setp.eq.f32 	%p123, %f1, %f389;
	selp.f32 	%f772, 0f42EE0000, 0f42EC0000, %p123;
	bra.uni 	$L__BB0_512;
$L__BB0_399:
	setp.eq.f32 	%p122, %f1, %f398;
	selp.f32 	%f772, 0f42EA0000, 0f42E80000, %p122;
	bra.uni 	$L__BB0_512;
$L__BB0_400:
	add.s32 	%r68, %r2, 113;
	cvt.rn.f32.s32 	%f401, %r68;
	setp.leu.f32 	%p118, %f1, %f401;
	@%p118 bra 	$L__BB0_402;
	setp.eq.f32 	%p120, %f1, %f397;
	selp.f32 	%f772, 0f42E60000, 0f42E40000, %p120;
	bra.uni 	$L__BB0_512;
$L__BB0_402:
	setp.eq.f32 	%p119, %f1, %f401;
	selp.f32 	%f772, 0f42E20000, 0f42E00000, %p119;
	bra.uni 	$L__BB0_512;
$L__BB0_403:
	add.s32 	%r59, %r2, 103;
	cvt.rn.f32.s32 	%f404, %r59;
	setp.leu.f32 	%p101, %f1, %f404;
	@%p101 bra 	$L__BB0_411;
	add.s32 	%r63, %r2, 107;
	cvt.rn.f32.s32 	%f405, %r63;
	setp.leu.f32 	%p109, %f1, %f405;
	@%p109 bra 	$L__BB0_408;
	add.s32 	%r65, %r2, 109;
	cvt.rn.f32.s32 	%f406, %r65;
	setp.leu.f32 	%p113, %f1, %f406;
	@%p113 bra 	$L__BB0_407;
	setp.eq.f32 	%p115, %f1, %f388;
	selp.f32 	%f772, 0f42DE0000, 0f42DC0000, %p115;
	bra.uni 	$L__BB0_512;
$L__BB0_407:
	setp.eq.f32 	%p114, %f1, %f406;
	selp.f32 	%f772, 0f42DA0000, 0f42D80000, %p114;
	bra.uni 	$L__BB0_512;
$L__BB0_408:
	add.s32 	%r64, %r2, 105;
	cvt.rn.f32.s32 	%f409, %r64;
	setp.leu.f32 	%p110, %f1, %f409;
	@%p110 bra 	$L__BB0_410;
	setp.eq.f32 	%p112, %f1, %f405;
	selp.f32 	%f772, 0f42D60000, 0f42D40000, %p112;
	bra.uni 	$L__BB0_512;
$L__BB0_410:
	setp.eq.f32 	%p111, %f1, %f409;
	selp.f32 	%f772, 0f42D20000, 0f42D00000, %p111;
	bra.uni 	$L__BB0_512;
$L__BB0_411:
	add.s32 	%r60, %r2, 99;
	cvt.rn.f32.s32 	%f412, %r60;
	setp.leu.f32 	%p102, %f1, %f412;
	@%p102 bra 	$L__BB0_415;
	add.s32 	%r62, %r2, 101;
	cvt.rn.f32.s32 	%f413, %r62;
	setp.leu.f32 	%p106, %f1, %f413;
	@%p106 bra 	$L__BB0_414;
	setp.eq.f32 	%p108, %f1, %f404;
	selp.f32 	%f772, 0f42CE0000, 0f42CC0000, %p108;
	bra.uni 	$L__BB0_512;
$L__BB0_414:
	setp.eq.f32 	%p107, %f1, %f413;
	selp.f32 	%f772, 0f42CA0000, 0f42C80000, %p107;
	bra.uni 	$L__BB0_512;
$L__BB0_415:
	add.s32 	%r61, %r2, 97;
	cvt.rn.f32.s32 	%f416, %r61;
	setp.leu.f32 	%p103, %f1, %f416;
	@%p103 bra 	$L__BB0_417;
	setp.eq.f32 	%p105, %f1, %f412;
	selp.f32 	%f772, 0f42C60000, 0f42C40000, %p105;
	bra.uni 	$L__BB0_512;
$L__BB0_417:
	setp.eq.f32 	%p104, %f1, %f416;
	selp.f32 	%f772, 0f42C20000, 0f42C00000, %p104;
	bra.uni 	$L__BB0_512;
$L__BB0_418:
	add.s32 	%r43, %r2, 79;
	cvt.rn.f32.s32 	%f419, %r43;
	setp.leu.f32 	%p69, %f1, %f419;
	@%p69 bra 	$L__BB0_434;
	add.s32 	%r51, %r2, 87;
	cvt.rn.f32.s32 	%f420, %r51;
	setp.leu.f32 	%p85, %f1, %f420;
	@%p85 bra 	$L__BB0_427;
	add.s32 	%r55, %r2, 91;
	cvt.rn.f32.s32 	%f421, %r55;
	setp.leu.f32 	%p93, %f1, %f421;
	@%p93 bra 	$L__BB0_424;
	add.s32 	%r57, %r2, 93;
	cvt.rn.f32.s32 	%f422, %r57;
	setp.leu.f32 	%p97, %f1, %f422;
	@%p97 bra 	$L__BB0_423;
	setp.eq.f32 	%p99, %f1, %f387;
	selp.f32 	%f772, 0f42BE0000, 0f42BC0000, %p99;
	bra.uni 	$L__BB0_512;
$L__BB0_423:
	setp.eq.f32 	%p98, %f1, %f422;
	selp.f32 	%f772, 0f42BA0000, 0f42B80000, %p98;
	bra.uni 	$L__BB0_512;
$L__BB0_424:
	add.s32 	%r56, %r2, 89;
	cvt.rn.f32.s32 	%f425, %r56;
	setp.leu.f32 	%p94, %f1, %f425;
	@%p94 bra 	$L__BB0_426;
	setp.eq.f32 	%p96, %f1, %f421;
	selp.f32 	%f772, 0f42B60000, 0f42B40000, %p96;
	bra.uni 	$L__BB0_512;
$L__BB0_426:
	setp.eq.f32 	%p95, %f1, %f425;
	selp.f32 	%f772, 0f42B20000, 0f42B00000, %p95;
	bra.uni 	$L__BB0_512;
$L__BB0_427:
	add.s32 	%r52, %r2, 83;
	cvt.rn.f32.s32 	%f428, %r52;
	setp.leu.f32 	%p86, %f1, %f428;
	@%p86 bra 	$L__BB0_431;
	add.s32 	%r54, %r2, 85;
	cvt.rn.f32.s32 	%f429, %r54;
	setp.leu.f32 	%p90, %f1, %f429;
	@%p90 bra 	$L__BB0_430;
	setp.eq.f32 	%p92, %f1, %f420;
	selp.f32 	%f772, 0f42AE0000, 0f42AC0000, %p92;
	bra.uni 	$L__BB0_512;
$L__BB0_430:
	setp.eq.f32 	%p91, %f1, %f429;
	selp.f32 	%f772, 0f42AA0000, 0f42A80000, %p91;
	bra.uni 	$L__BB0_512;
$L__BB0_431:
	add.s32 	%r53, %r2, 81;
	cvt.rn.f32.s32 	%f432, %r53;
	setp.leu.f32 	%p87, %f1, %f432;
	@%p87 bra 	$L__BB0_433;
	setp.eq.f32 	%p89, %f1, %f428;
	selp.f32 	%f772, 0f42A60000, 0f42A40000, %p89;
	bra.uni 	$L__BB0_512;
$L__BB0_433:
	setp.eq.f32 	%p88, %f1, %f432;
	selp.f32 	%f772, 0f42A20000, 0f42A00000, %p88;
	bra.uni 	$L__BB0_512;
$L__BB0_434:
	add.s32 	%r44, %r2, 71;
	cvt.rn.f32.s32 	%f435, %r44;
	setp.leu.f32 	%p70, %f1, %f435;
	@%p70 bra 	$L__BB0_442;
	add.s32 	%r48, %r2, 75;
	cvt.rn.f32.s32 	%f436, %r48;
	setp.leu.f32 	%p78, %f1, %f436;
	@%p78 bra 	$L__BB0_439;
	add.s32 	%r50, %r2, 77;
	cvt.rn.f32.s32 	%f437, %r50;
	setp.leu.f32 	%p82, %f1, %f437;
	@%p82 bra 	$L__BB0_438;
	setp.eq.f32 	%p84, %f1, %f419;
	selp.f32 	%f772, 0f429E0000, 0f429C0000, %p84;
	bra.uni 	$L__BB0_512;
$L__BB0_438:
	setp.eq.f32 	%p83, %f1, %f437;
	selp.f32 	%f772, 0f429A0000, 0f42980000, %p83;
	bra.uni 	$L__BB0_512;
$L__BB0_439:
	add.s32 	%r49, %r2, 73;
	cvt.rn.f32.s32 	%f440, %r49;
	setp.leu.f32 	%p79, %f1, %f440;
	@%p79 bra 	$L__BB0_441;
	setp.eq.f32 	%p81, %f1, %f436;
	selp.f32 	%f772, 0f42960000, 0f42940000, %p81;
	bra.uni 	$L__BB0_512;
$L__BB0_441:
	setp.eq.f32 	%p80, %f1, %f440;
	selp.f32 	%f772, 0f42920000, 0f42900000, %p80;
	bra.uni 	$L__BB0_512;
$L__BB0_442:
	add.s32 	%r45, %r2, 67;
	cvt.rn.f32.s32 	%f443, %r45;
	setp.leu.f32 	%p71, %f1, %f443;
	@%p71 bra 	$L__BB0_446;
	add.s32 	%r47, %r2, 69;
	cvt.rn.f32.s32 	%f444, %r47;
	setp.leu.f32 	%p75, %f1, %f444;
	@%p75 bra 	$L__BB0_445;
	setp.eq.f32 	%p77, %f1, %f435;
	selp.f32 	%f772, 0f428E0000, 0f428C0000, %p77;
	bra.uni 	$L__BB0_512;
$L__BB0_445:
	setp.eq.f32 	%p76, %f1, %f444;
	selp.f32 	%f772, 0f428A0000, 0f42880000, %p76;
	bra.uni 	$L__BB0_512;
$L__BB0_446:
	add.s32 	%r46, %r2, 65;
	cvt.rn.f32.s32 	%f447, %r46;
	setp.leu.f32 	%p72, %f1, %f447;
	@%p72 bra 	$L__BB0_448;
	setp.eq.f32 	%p74, %f1, %f443;
	selp.f32 	%f772, 0f42860000, 0f42840000, %p74;
	bra.uni 	$L__BB0_512;
$L__BB0_448:
	setp.eq.f32 	%p73, %f1, %f447;
	selp.f32 	%f772, 0f42820000, 0f42800000, %p73;
	bra.uni 	$L__BB0_512;
$L__BB0_449:
	add.s32 	%r11, %r2, 31;
	cvt.rn.f32.s32 	%f450, %r11;
	setp.leu.f32 	%p5, %f1, %f450;
	@%p5 bra 	$L__BB0_481;
	add.s32 	%r27, %r2, 47;
	cvt.rn.f32.s32 	%f451, %r27;
	setp.leu.f32 	%p37, %f1, %f451;
	@%p37 bra 	$L__BB0_466;
	add.s32 	%r35, %r2, 55;
	cvt.rn.f32.s32 	%f452, %r35;
	setp.leu.f32 	%p53, %f1, %f452;
	@%p53 bra 	$L__BB0_459;
	add.s32 	%r39, %r2, 59;
	cvt.rn.f32.s32 	%f453, %r39;
	setp.leu.f32 	%p61, %f1, %f453;
	@%p61 bra 	$L__BB0_456;
	add.s32 	%r41, %r2, 61;
	cvt.rn.f32.s32 	%f454, %r41;
	setp.leu.f32 	%p65, %f1, %f454;
	@%p65 bra 	$L__BB0_455;
	setp.eq.f32 	%p67, %f1, %f386;
	selp.f32 	%f772, 0f427C0000, 0f42780000, %p67;
	bra.uni 	$L__BB0_512;
$L__BB0_455:
	setp.eq.f32 	%p66, %f1, %f454;
	selp.f32 	%f772, 0f42740000, 0f42700000, %p66;
	bra.uni 	$L__BB0_512;
$L__BB0_456:
	add.s32 	%r40, %r2, 57;
	cvt.rn.f32.s32 	%f457, %r40;
	setp.leu.f32 	%p62, %f1, %f457;
	@%p62 bra 	$L__BB0_458;
	setp.eq.f32 	%p64, %f1, %f453;
	selp.f32 	%f772, 0f426C0000, 0f42680000, %p64;
	bra.uni 	$L__BB0_512;
$L__BB0_458:
	setp.eq.f32 	%p63, %f1, %f457;
	selp.f32 	%f772, 0f42640000, 0f42600000, %p63;
	bra.uni 	$L__BB0_512;
$L__BB0_459:
	add.s32 	%r36, %r2, 51;
	cvt.rn.f32.s32 	%f460, %r36;
	setp.leu.f32 	%p54, %f1, %f460;
	@%p54 bra 	$L__BB0_463;
	add.s32 	%r38, %r2, 53;
	cvt.rn.f32.s32 	%f461, %r38;
	setp.leu.f32 	%p58, %f1, %f461;
	@%p58 bra 	$L__BB0_462;
	setp.eq.f32 	%p60, %f1, %f452;
	selp.f32 	%f772, 0f425C0000, 0f42580000, %p60;
	bra.uni 	$L__BB0_512;
$L__BB0_462:
	setp.eq.f32 	%p59, %f1, %f461;
	selp.f32 	%f772, 0f42540000, 0f42500000, %p59;
	bra.uni 	$L__BB0_512;
$L__BB0_463:
	add.s32 	%r37, %r2, 49;
	cvt.rn.f32.s32 	%f464, %r37;
	setp.leu.f32 	%p55, %f1, %f464;
	@%p55 bra 	$L__BB0_465;
	setp.eq.f32 	%p57, %f1, %f460;
	selp.f32 	%f772, 0f424C0000, 0f42480000, %p57;
	bra.uni 	$L__BB0_512;
$L__BB0_465:
	setp.eq.f32 	%p56, %f1, %f464;
	selp.f32 	%f772, 0f42440000, 0f42400000, %p56;
	bra.uni 	$L__BB0_512;
$L__BB0_466:
	add.s32 	%r28, %r2, 39;
	cvt.rn.f32.s32 	%f467, %r28;
	setp.leu.f32 	%p38, %f1, %f467;
	@%p38 bra 	$L__BB0_474;
	add.s32 	%r32, %r2, 43;
	cvt.rn.f32.s32 	%f468, %r32;
	setp.leu.f32 	%p46, %f1, %f468;
	@%p46 bra 	$L__BB0_471;
	add.s32 	%r34, %r2, 45;
	cvt.rn.f32.s32 	%f469, %r34;
	setp.leu.f32 	%p50, %f1, %f469;
	@%p50 bra 	$L__BB0_470;
	setp.eq.f32 	%p52, %f1, %f451;
	selp.f32 	%f772, 0f423C0000, 0f42380000, %p52;
	bra.uni 	$L__BB0_512;
$L__BB0_470:
	setp.eq.f32 	%p51, %f1, %f469;
	selp.f32 	%f772, 0f42340000, 0f42300000, %p51;
	bra.uni 	$L__BB0_512;
$L__BB0_471:
	add.s32 	%r33, %r2, 41;
	cvt.rn.f32.s32 	%f472, %r33;
	setp.leu.f32 	%p47, %f1, %f472;
	@%p47 bra 	$L__BB0_473;
	setp.eq.f32 	%p49, %f1, %f468;
	selp.f32 	%f772, 0f422C0000, 0f42280000, %p49;
	bra.uni 	$L__BB0_512;
$L__BB0_473:
	setp.eq.f32 	%p48, %f1, %f472;
	selp.f32 	%f772, 0f42240000, 0f42200000, %p48;
	bra.uni 	$L__BB0_512;
$L__BB0_474:
	add.s32 	%r29, %r2, 35;
	cvt.rn.f32.s32 	%f475, %r29;
	setp.leu.f32 	%p39, %f1, %f475;
	@%p39 bra 	$L__BB0_478;
	add.s32 	%r31, %r2, 37;
	cvt.rn.f32.s32 	%f476, %r31;
	setp.leu.f32 	%p43, %f1, %f476;
	@%p43 bra 	$L__BB0_477;
	setp.eq.f32 	%p45, %f1, %f467;
	selp.f32 	%f772, 0f421C0000, 0f42180000, %p45;
	bra.uni 	$L__BB0_512;
$L__BB0_477:
	setp.eq.f32 	%p44, %f1, %f476;
	selp.f32 	%f772, 0f42140000, 0f42100000, %p44;
	bra.uni 	$L__BB0_512;
$L__BB0_478:
	add.s32 	%r30, %r2, 33;
	cvt.rn.f32.s32 	%f479, %r30;
	setp.leu.f32 	%p40, %f1, %f479;
	@%p40 bra 	$L__BB0_480;
	setp.eq.f32 	%p42, %f1, %f475;
	selp.f32 	%f772, 0f420C0000, 0f42080000, %p42;
	bra.uni 	$L__BB0_512;
$L__BB0_480:
	setp.eq.f32 	%p41, %f1, %f479;
	selp.f32 	%f772, 0f42040000, 0f42000000, %p41;
	bra.uni 	$L__BB0_512;
$L__BB0_481:
	add.s32 	%r12, %r2, 15;
	cvt.rn.f32.s32 	%f482, %r12;
	setp.leu.f32 	%p6, %f1, %f482;
	@%p6 bra 	$L__BB0_497;
	add.s32 	%r20, %r2, 23;
	cvt.rn.f32.s32 	%f483, %r20;
	setp.leu.f32 	%p22, %f1, %f483;
	@%p22 bra 	$L__BB0_490;
	add.s32 	%r24, %r2, 27;
	cvt.rn.f32.s32 	%f484, %r24;
	setp.leu.f32 	%p30, %f1, %f484;
	@%p30 bra 	$L__BB0_487;
	add.s32 	%r26, %r2, 29;
	cvt.rn.f32.s32 	%f485, %r26;
	setp.leu.f32 	%p34, %f1, %f485;
	@%p34 bra 	$L__BB0_486;
	setp.eq.f32 	%p36, %f1, %f450;
	selp.f32 	%f772, 0f41F80000, 0f41F00000, %p36;
	bra.uni 	$L__BB0_512;
$L__BB0_486:
	setp.eq.f32 	%p35, %f1, %f485;
	selp.f32 	%f772, 0f41E80000, 0f41E00000, %p35;
	bra.uni 	$L__BB0_512;
$L__BB0_487:
	add.s32 	%r25, %r2, 25;
	cvt.rn.f32.s32 	%f488, %r25;
	setp.leu.f32 	%p31, %f1, %f488;
	@%p31 bra 	$L__BB0_489;
	setp.eq.f32 	%p33, %f1, %f484;
	selp.f32 	%f772, 0f41D80000, 0f41D00000, %p33;
	bra.uni 	$L__BB0_512;
$L__BB0_489:
	setp.eq.f32 	%p32, %f1, %f488;
	selp.f32 	%f772, 0f41C80000, 0f41C00000, %p32;
	bra.uni 	$L__BB0_512;
$L__BB0_490:
	add.s32 	%r21, %r2, 19;
	cvt.rn.f32.s32 	%f491, %r21;
	setp.leu.f32 	%p23, %f1, %f491;
	@%p23 bra 	$L__BB0_494;
	add.s32 	%r23, %r2, 21;
	cvt.rn.f32.s32 	%f492, %r23;
	setp.leu.f32 	%p27, %f1, %f492;
	@%p27 bra 	$L__BB0_493;
	setp.eq.f32 	%p29, %f1, %f483;
	selp.f32 	%f772, 0f41B80000, 0f41B00000, %p29;
	bra.uni 	$L__BB0_512;
$L__BB0_493:
	setp.eq.f32 	%p28, %f1, %f492;
	selp.f32 	%f772, 0f41A80000, 0f41A00000, %p28;
	bra.uni 	$L__BB0_512;
$L__BB0_494:
	add.s32 	%r22, %r2, 17;
	cvt.rn.f32.s32 	%f495, %r22;
	setp.leu.f32 	%p24, %f1, %f495;
	@%p24 bra 	$L__BB0_496;
	setp.eq.f32 	%p26, %f1, %f491;
	selp.f32 	%f772, 0f41980000, 0f41900000, %p26;
	bra.uni 	$L__BB0_512;
$L__BB0_496:
	setp.eq.f32 	%p25, %f1, %f495;
	selp.f32 	%f772, 0f41880000, 0f41800000, %p25;
	bra.uni 	$L__BB0_512;
$L__BB0_497:
	add.s32 	%r13, %r2, 7;
	cvt.rn.f32.s32 	%f498, %r13;
	setp.leu.f32 	%p7, %f1, %f498;
	@%p7 bra 	$L__BB0_505;
	add.s32 	%r17, %r2, 11;
	cvt.rn.f32.s32 	%f499, %r17;
	setp.leu.f32 	%p15, %f1, %f499;
	@%p15 bra 	$L__BB0_502;
	add.s32 	%r19, %r2, 13;
	cvt.rn.f32.s32 	%f500, %r19;
	setp.leu.f32 	%p19, %f1, %f500;
	@%p19 bra 	$L__BB0_501;
	setp.eq.f32 	%p21, %f1, %f482;
	selp.f32 	%f772, 0f41700000, 0f41600000, %p21;
	bra.uni 	$L__BB0_512;
$L__BB0_501:
	setp.eq.f32 	%p20, %f1, %f500;
	selp.f32 	%f772, 0f41500000, 0f41400000, %p20;
	bra.uni 	$L__BB0_512;
$L__BB0_502:
	add.s32 	%r18, %r2, 9;
	cvt.rn.f32.s32 	%f503, %r18;
	setp.leu.f32 	%p16, %f1, %f503;
	@%p16 bra 	$L__BB0_504;
	setp.eq.f32 	%p18, %f1, %f499;
	selp.f32 	%f772, 0f41300000, 0f41200000, %p18;
	bra.uni 	$L__BB0_512;
$L__BB0_504:
	setp.eq.f32 	%p17, %f1, %f503;
	selp.f32 	%f772, 0f41100000, 0f41000000, %p17;
	bra.uni 	$L__BB0_512;
$L__BB0_505:
	add.s32 	%r14, %r2, 3;
	cvt.rn.f32.s32 	%f506, %r14;
	setp.leu.f32 	%p8, %f1, %f506;
	@%p8 bra 	$L__BB0_509;
	add.s32 	%r16, %r2, 5;
	cvt.rn.f32.s32 	%f507, %r16;
	setp.leu.f32 	%p12, %f1, %f507;
	@%p12 bra 	$L__BB0_508;
	setp.eq.f32 	%p14, %f1, %f498;
	selp.f32 	%f772, 0f40E00000, 0f40C00000, %p14;
	bra.uni 	$L__BB0_512;
$L__BB0_508:
	setp.eq.f32 	%p13, %f1, %f507;
	selp.f32 	%f772, 0f40A00000, 0f40800000, %p13;
	bra.uni 	$L__BB0_512;
$L__BB0_509:
	add.s32 	%r15, %r2, 1;
	cvt.rn.f32.s32 	%f510, %r15;
	setp.leu.f32 	%p9, %f1, %f510;
	@%p9 bra 	$L__BB0_511;
	setp.eq.f32 	%p11, %f1, %f506;
	selp.f32 	%f772, 0f40400000, 0f40000000, %p11;
	bra.uni 	$L__BB0_512;
$L__BB0_511:
	setp.eq.f32 	%p10, %f1, %f510;
	selp.f32 	%f512, 0f3F800000, 0f00000000, %p10;
	mov.f32 	%f772, %f512;
$L__BB0_512:
	cvta.to.global.u64 	%rd7, %rd4;
	add.s64 	%rd2, %rd7, %rd6;
	st.global.f32 	[%rd2], %f772;
	ld.global.f32 	%f514, [%rd1];
	add.s32 	%r264, %r3, 255;
	cvt.rn.f32.s32 	%f515, %r264;
	setp.leu.f32 	%p513, %f514, %f515;
	@%p513 bra 	$L__BB0_1024;
	add.s32 	%r648, %r3, 383;
	cvt.rn.f32.s32 	%f516, %r648;
	setp.leu.f32 	%p769, %f514, %f516;
	@%p769 bra 	$L__BB0_769;
	add.s32 	%r840, %r3, 447;
	cvt.rn.f32.s32 	%f517, %r840;
	setp.leu.f32 	%p897, %f514, %f517;
	@%p897 bra 	$L__BB0_642;
	add.s32 	%r936, %r3, 479;
	cvt.rn.f32.s32 	%f518, %r936;
	setp.leu.f32 	%p961, %f514, %f518;
	@%p961 bra 	$L__BB0_579;
	add.s32 	%r984, %r3, 495;
	cvt.rn.f32.s32 	%f519, %r984;
	setp.leu.f32 	%p993, %f514, %f519;
	@%p993 bra 	$L__BB0_548;
	add.s32 	%r1008, %r3, 503;
	cvt.rn.f32.s32 	%f520, %r1008;
	setp.leu.f32 	%p1009, %f514, %f520;
	@%p1009 bra 	$L__BB0_533;
	add.s32 	%r1020, %r3, 507;
	cvt.rn.f32.s32 	%f521, %r1020;
	setp.leu.f32 	%p1017, %f514, %f521;
	@%p1017 bra 	$L__BB0_526;
	add.s32 	%r1026, %r3, 509;
	cvt.rn.f32.s32 	%f522, %r1026;
	setp.leu.f32 	%p1021, %f514, %f522;
	@%p1021 bra 	$L__BB0_523;
	add.s32 	%r1029, %r3, 511;
	cvt.rn.f32.s32 	%f771, %r1029;
	setp.neu.f32 	%p1023, %f514, %f771;
	@%p1023 bra 	$L__BB0_522;
	mov.b32 	%r1031, 1140817920;
	st.global.u32 	[%rd2], %r1031;
	bra.uni 	$L__BB0_1535;
$L__BB0_522:
	mov.b32 	%r1030, 1140785152;
	st.global.u32 	[%rd2], %r1030;
	bra.uni 	$L__BB0_1535;
$L__BB0_523:
	setp.neu.f32 	%p1022, %f514, %f522;
	@%p1022 bra 	$L__BB0_525;
	mov.b32 	%r1028, 1140752384;
	st.global.u32 	[%rd2], %r1028;
	bra.uni 	$L__BB0_1535;
$L__BB0_525:
	mov.b32 	%r1027, 1140719616;
	st.global.u32 	[%rd2], %r1027;
	bra.uni 	$L__BB0_1535;
$L__BB0_526:
	add.s32 	%r1021, %r3, 505;
	cvt.rn.f32.s32 	%f523, %r1021;
	setp.leu.f32 	%p1018, %f514, %f523;
	@%p1018 bra 	$L__BB0_530;
	setp.neu.f32 	%p1020, %f514, %f521;
	@%p1020 bra 	$L__BB0_529;
	mov.b32 	%r1025, 1140686848;
	st.global.u32 	[%rd2], %r1025;
	bra.uni 	$L__BB0_1535;
$L__BB0_529:
	mov.b32 	%r1024, 1140654080;
	st.global.u32 	[%rd2], %r1024;
	bra.uni 	$L__BB0_1535;
$L__BB0_530:
	setp.neu.f32 	%p1019, %f514, %f523;
	@%p1019 bra 	$L__BB0_532;
	mov.b32 	%r1023, 1140621312;
	st.global.u32 	[%rd2], %r1023;
	bra.uni 	$L__BB0_1535;
$L__BB0_532:
	mov.b32 	%r1022, 1140588544;
	st.global.u32 	[%rd2], %r1022;
	bra.uni 	$L__BB0_1535;
$L__BB0_533:
	add.s32 	%r1009, %r3, 499;
	cvt.rn.f32.s32 	%f524, %r1009;
	setp.leu.f32 	%p1010, %f514, %f524;
	@%p1010 bra 	$L__BB0_541;
	add.s32 	%r1015, %r3, 501;
	cvt.rn.f32.s32 	%f525, %r1015;
	setp.leu.f32 	%p1014, %f514, %f525;
	@%p1014 bra 	$L__BB0_538;
	setp.neu.f32 	%p1016, %f514, %f520;
	@%p1016 bra 	$L__BB0_537;
	mov.b32 	%r1019, 1140555776;
	st.global.u32 	[%rd2], %r1019;
	bra.uni 	$L__BB0_1535;
$L__BB0_537:
	mov.b32 	%r1018, 1140523008;
	st.global.u32 	[%rd2], %r1018;
	bra.uni 	$L__BB0_1535;
$L__BB0_538:
	setp.neu.f32 	%p1015, %f514, %f525;
	@%p1015 bra 	$L__BB0_540;
	mov.b32 	%r1017, 1140490240;
	st.global.u32 	[%rd2], %r1017;
	bra.uni 	$L__BB0_1535;
$L__BB0_540:
	mov.b32 	%r1016, 1140457472;
	st.global.u32 	[%rd2], %r1016;
	bra.uni 	$L__BB0_1535;
$L__BB0_541:
	add.s32 	%r1010, %r3, 497;
	cvt.rn.f32.s32 	%f526, %r1010;
	setp.leu.f32 	%p1011, %f514, %f526;
	@%p1011 bra 	$L__BB0_545;
	setp.neu.f32 	%p1013, %f514, %f524;
	@%p1013 bra 	$L__BB0_544;
	mov.b32 	%r1014, 1140424704;
	st.global.u32 	[%rd2], %r1014;
	bra.uni 	$L__BB0_1535;
$L__BB0_544:
	mov.b32 	%r1013, 1140391936;
	st.global.u32 	[%rd2], %r1013;
	bra.uni 	$L__BB0_1535;
$L__BB0_545:
	setp.neu.f32 	%p1012, %f514, %f526;
	@%p1012 bra 	$L__BB0_547;
	mov.b32 	%r1012, 1140359168;
	st.global.u32 	[%rd2], %r1012;
	bra.uni 	$L__BB0_1535;
$L__BB0_547:
	mov.b32 	%r1011, 1140326400;
	st.global.u32 	[%rd2], %r1011;
	bra.uni 	$L__BB0_1535;
$L__BB0_548:
	add.s32 	%r985, %r3, 487;
	cvt.rn.f32.s32 	%f527, %r985;
	setp.leu.f32 	%p994, %f514, %f527;
	@%p994 bra 	$L__BB0_564;
	add.s32 	%r997, %r3, 491;
	cvt.rn.f32.s32 	%f528, %r997;
	setp.leu.f32 	%p1002, %f514, %f528;
	@%p1002 bra 	$L__BB0_557;
	add.s32 	%r1003, %r3, 493;
	cvt.rn.f32.s32 	%f529, %r1003;
	setp.leu.f32 	%p1006, %f514, %f529;
	@%p1006 bra 	$L__BB0_554;
	setp.neu.f32 	%p1008, %f514, %f519;
	@%p1008 bra 	$L__BB0_553;
	mov.b32 	%r1007, 1140293632;
	st.global.u32 	[%rd2], %r1007;
	bra.uni 	$L__BB0_1535;
$L__BB0_553:
	mov.b32 	%r1006, 1140260864;
	st.global.u32 	[%rd2], %r1006;
	bra.uni 	$L__BB0_1535;
$L__BB0_554:
	setp.neu.f32 	%p1007, %f514, %f529;
	@%p1007 bra 	$L__BB0_556;
	mov.b32 	%r1005, 1140228096;
	st.global.u32 	[%rd2], %r1005;
	bra.uni 	$L__BB0_1535;
$L__BB0_556:
	mov.b32 	%r1004, 1140195328;
	st.global.u32 	[%rd2], %r1004;
	bra.uni 	$L__BB0_1535;
$L__BB0_557:
	add.s32 	%r998, %r3, 489;
	cvt.rn.f32.s32 	%f530, %r998;
	setp.leu.f32 	%p1003, %f514, %f530;
	@%p1003 bra 	$L__BB0_561;
	setp.neu.f32 	%p1005, %f514, %f528;
	@%p1005 bra 	$L__BB0_560;
	mov.b32 	%r1002, 1140162560;
	st.global.u32 	[%rd2], %r1002;
	bra.uni 	$L__BB0_1535;
$L__BB0_560:
	mov.b32 	%r1001, 1140129792;
	st.global.u32 	[%rd2], %r1001;
	bra.uni 	$L__BB0_1535;
$L__BB0_561:
	setp.neu.f32 	%p1004, %f514, %f530;
	@%p1004 bra 	$L__BB0_563;
	mov.b32 	%r1000, 1140097024;
	st.global.u32 	[%rd2], %r1000;
	bra.uni 	$L__BB0_1535;
$L__BB0_563:
	mov.b32 	%r999, 1140064256;
	st.global.u32 	[%rd2], %r999;
	bra.uni 	$L__BB0_1535;
$L__BB0_564:
	add.s32 	%r986, %r3, 483;
	cvt.rn.f32.s32 	%f531, %r986;
	setp.leu.f32 	%p995, %f514, %f531;
	@%p995 bra 	$L__BB0_572;
	add.s32 	%r992, %r3, 485;
	cvt.rn.f32.s32 	%f532, %r992;
	setp.leu.f32 	%p999, %f514, %f532;
	@%p999 bra 	$L__BB0_569;
	setp.neu.f32 	%p1001, %f514, %f527;
	@%p1001 bra 	$L__BB0_568;
	mov.b32 	%r996, 1140031488;
	st.global.u32 	[%rd2], %r996;
	bra.uni 	$L__BB0_1535;
$L__BB0_568:
	mov.b32 	%r995, 1139998720;
	st.global.u32 	[%rd2], %r995;
	bra.uni 	$L__BB0_1535;
$L__BB0_569:
	setp.neu.f32 	%p1000, %f514, %f532;
	@%p1000 bra 	$L__BB0_571;
	mov.b32 	%r994, 1139965952;
	st.global.u32 	[%rd2], %r994;
	bra.uni 	$L__BB0_1535;
$L__BB0_571:
	mov.b32 	%r993, 1139933184;
	st.global.u32 	[%rd2], %r993;
	bra.uni 	$L__BB0_1535;
$L__BB0_572:
	add.s32 	%r987, %r3, 481;
	cvt.rn.f32.s32 	%f533, %r987;
	setp.leu.f32 	%p996, %f514, %f533;
	@%p996 bra 	$L__BB0_576;
	setp.neu.f32 	%p998, %f514, %f531;
	@%p998 bra 	$L__BB0_575;
	mov.b32 	%r991, 1139900416;
	st.global.u32 	[%rd2], %r991;
	bra.uni 	$L__BB0_1535;
$L__BB0_575:
	mov.b32 	%r990, 1139867648;
	st.global.u32 	[%rd2], %r990;
	bra.uni 	$L__BB0_1535;
$L__BB0_576:
	setp.neu.f32 	%p997, %f514, %f533;
	@%p997 bra 	$L__BB0_578;
	mov.b32 	%r989, 1139834880;
	st.global.u32 	[%rd2], %r989;
	bra.uni 	$L__BB0_1535;
$L__BB0_578:
	mov.b32 	%r988, 1139802112;
	st.global.u32 	[%rd2], %r988;
	bra.uni 	$L__BB0_1535;
$L__BB0_579:
	add.s32 	%r937, %r3, 463;
	cvt.rn.f32.s32 	%f534, %r937;
	setp.leu.f32 	%p962, %f514, %f534;
	@%p962 bra 	$L__BB0_611;
	add.s32 	%r961, %r3, 471;
	cvt.rn.f32.s32 	%f535, %r961;
	setp.leu.f32 	%p978, %f514, %f535;
	@%p978 bra 	$L__BB0_596;
	add.s32 	%r973, %r3, 475;
	cvt.rn.f32.s32 	%f536, %r973;
	setp.leu.f32 	%p986, %f514, %f536;
	@%p986 bra 	$L__BB0_589;
	add.s32 	%r979, %r3, 477;
	cvt.rn.f32.s32 	%f537, %r979;
	setp.leu.f32 	%p990, %f514, %f537;
	@%p990 bra 	$L__BB0_586;
	setp.neu.f32 	%p992, %f514, %f518;
	@%p992 bra 	$L__BB0_585;
	mov.b32 	%r983, 1139769344;
	st.global.u32 	[%rd2], %r983;
	bra.uni 	$L__BB0_1535;
$L__BB0_585:
	mov.b32 	%r982, 1139736576;
	st.global.u32 	[%rd2], %r982;
	bra.uni 	$L__BB0_1535;
$L__BB0_586:
	setp.neu.f32 	%p991, %f514, %f537;
	@%p991 bra 	$L__BB0_588;
	mov.b32 	%r981, 1139703808;
	st.global.u32 	[%rd2], %r981;
	bra.uni 	$L__BB0_1535;
$L__BB0_588:
	mov.b32 	%r980, 1139671040;
	st.global.u32 	[%rd2], %r980;
	bra.uni 	$L__BB0_1535;
$L__BB0_589:
	add.s32 	%r974, %r3, 473;
	cvt.rn.f32.s32 	%f538, %r974;
	setp.leu.f32 	%p987, %f514, %f538;
	@%p987 bra 	$L__BB0_593;
	setp.neu.f32 	%p989, %f514, %f536;
	@%p989 bra 	$L__BB0_592;
	mov.b32 	%r978, 1139638272;
	st.global.u32 	[%rd2], %r978;
	bra.uni 	$L__BB0_1535;
$L__BB0_592:
	mov.b32 	%r977, 1139605504;
	st.global.u32 	[%rd2], %r977;
	bra.uni 	$L__BB0_1535;
$L__BB0_593:
	setp.neu.f32 	%p988, %f514, %f538;
	@%p988 bra 	$L__BB0_595;
	mov.b32 	%r976, 1139572736;
	st.global.u32 	[%rd2], %r976;
	bra.uni 	$L__BB0_1535;
$L__BB0_595:
	mov.b32 	%r975, 1139539968;
	st.global.u32 	[%rd2], %r975;
	bra.uni 	$L__BB0_1535;
$L__BB0_596:
	add.s32 	%r962, %r3, 467;
	cvt.rn.f32.s32 	%f539, %r962;
	setp.leu.f32 	%p979, %f514, %f539;
	@%p979 bra 	$L__BB0_604;
	add.s32 	%r968, %r3, 469;
	cvt.rn.f32.s32 	%f540, %r968;
	setp.leu.f32 	%p983, %f514, %f540;
	@%p983 bra 	$L__BB0_601;
	setp.neu.f32 	%p985, %f514, %f535;
	@%p985 bra 	$L__BB0_600;
	mov.b32 	%r972, 1139507200;
	st.global.u32 	[%rd2], %r972;
	bra.uni 	$L__BB0_1535;
$L__BB0_600:
	mov.b32 	%r971, 1139474432;
	st.global.u32 	[%rd2], %r971;
	bra.uni 	$L__BB0_1535;
$L__BB0_601:
	setp.neu.f32 	%p984, %f514, %f540;
	@%p984 bra 	$L__BB0_603;
	mov.b32 	%r970, 1139441664;
	st.global.u32 	[%rd2], %r970;
	bra.uni 	$L__BB0_1535;
$L__BB0_603:
	mov.b32 	%r969, 1139408896;
	st.global.u32 	[%rd2], %r969;
	bra.uni 	$L__BB0_1535;
$L__BB0_604:
	add.s32 	%r963, %r3, 465;
	cvt.rn.f32.s32 	%f541, %r963;
	setp.leu.f32 	%p980, %f514, %f541;
	@%p980 bra 	$L__BB0_608;
	setp.neu.f32 	%p982, %f514, %f539;
	@%p982 bra 	$L__BB0_607;
	mov.b32 	%r967, 1139376128;
	st.global.u32 	[%rd2], %r967;
	bra.uni 	$L__BB0_1535;
$L__BB0_607:
	mov.b32 	%r966, 1139343360;
	st.global.u32 	[%rd2], %r966;
	bra.uni 	$L__BB0_1535;
$L__BB0_608:
	setp.neu.f32 	%p981, %f514, %f541;
	@%p981 bra 	$L__BB0_610;
	mov.b32 	%r965, 1139310592;
	st.global.u32 	[%rd2], %r965;
	bra.uni 	$L__BB0_1535;
$L__BB0_610:
	mov.b32 	%r964, 1139277824;
	st.global.u32 	[%rd2], %r964;
	bra.uni 	$L__BB0_1535;
$L__BB0_611:
	add.s32 	%r938, %r3, 455;
	cvt.rn.f32.s32 	%f542, %r938;
	setp.leu.f32 	%p963, %f514, %f542;
	@%p963 bra 	$L__BB0_627;
	add.s32 	%r950, %r3, 459;
	cvt.rn.f32.s32 	%f543, %r950;
	setp.leu.f32 	%p971, %f514, %f543;
	@%p971 bra 	$L__BB0_620;
	add.s32 	%r956, %r3, 461;
	cvt.rn.f32.s32 	%f544, %r956;
	setp.leu.f32 	%p975, %f514, %f544;
	@%p975 bra 	$L__BB0_617;
	setp.neu.f32 	%p977, %f514, %f534;
	@%p977 bra 	$L__BB0_616;
	mov.b32 	%r960, 1139245056;
	st.global.u32 	[%rd2], %r960;
	bra.uni 	$L__BB0_1535;
$L__BB0_616:
	mov.b32 	%r959, 1139212288;
	st.global.u32 	[%rd2], %r959;
	bra.uni 	$L__BB0_1535;
$L__BB0_617:
	setp.neu.f32 	%p976, %f514, %f544;
	@%p976 bra 	$L__BB0_619;
	mov.b32 	%r958, 1139179520;
	st.global.u32 	[%rd2], %r958;
	bra.uni 	$L__BB0_1535;
$L__BB0_619:
	mov.b32 	%r957, 1139146752;
	st.global.u32 	[%rd2], %r957;
	bra.uni 	$L__BB0_1535;
$L__BB0_620:
	add.s32 	%r951, %r3, 457;
	cvt.rn.f32.s32 	%f545, %r951;
	setp.leu.f32 	%p972, %f514, %f545;
	@%p972 bra 	$L__BB0_624;
	setp.neu.f32 	%p974, %f514, %f543;
	@%p974 bra 	$L__BB0_623;
	mov.b32 	%r955, 1139113984;
	st.global.u32 	[%rd2], %r955;
	bra.uni 	$L__BB0_1535;
$L__BB0_623:
	mov.b32 	%r954, 1139081216;
	st.global.u32 	[%rd2], %r954;
	bra.uni 	$L__BB0_1535;
$L__BB0_624:
	setp.neu.f32 	%p973, %f514, %f545;
	@%p973 bra 	$L__BB0_626;
	mov.b32 	%r953, 1139048448;
	st.global.u32 	[%rd2], %r953;
	bra.uni 	$L__BB0_1535;
$L__BB0_626:
	mov.b32 	%r952, 1139015680;
	st.global.u32 	[%rd2], %r952;
	bra.uni 	$L__BB0_1535;
$L__BB0_627:
	add.s32 	%r939, %r3, 451;
	cvt.rn.f32.s32 	%f546, %r939;
	setp.leu.f32 	%p964, %f514, %f546;
	@%p964 bra 	$L__BB0_635;
	add.s32 	%r945, %r3, 453;
	cvt.rn.f32.s32 	%f547, %r945;
	setp.leu.f32 	%p968, %f514, %f547;
	@%p968 bra 	$L__BB0_632;
	setp.neu.f32 	%p970, %f514, %f542;
	@%p970 bra 	$L__BB0_631;
	mov.b32 	%r949, 1138982912;
	st.global.u32 	[%rd2], %r949;
	bra.uni 	$L__BB0_1535;
$L__BB0_631:
	mov.b32 	%r948, 1138950144;
	st.global.u32 	[%rd2], %r948;
	bra.uni 	$L__BB0_1535;
$L__BB0_632:
	setp.neu.f32 	%p969, %f514, %f547;
	@%p969 bra 	$L__BB0_634;
	mov.b32 	%r947, 1138917376;
	st.global.u32 	[%rd2], %r947;
	bra.uni 	$L__BB0_1535;
$L__BB0_634:
	mov.b32 	%r946, 1138884608;
	st.global.u32 	[%rd2], %r946;
	bra.uni 	$L__BB0_1535;
$L__BB0_635:
	add.s32 	%r940, %r3, 449;
	cvt.rn.f32.s32 	%f548, %r940;
	setp.leu.f32 	%p965, %f514, %f548;
	@%p965 bra 	$L__BB0_639;
	setp.neu.f32 	%p967, %f514, %f546;
	@%p967 bra 	$L__BB0_638;
	mov.b32 	%r944, 1138851840;
	st.global.u32 	[%rd2], %r944;
	bra.uni 	$L__BB0_1535;
$L__BB0_638:
	mov.b32 	%r943, 1138819072;
	st.global.u32 	[%rd2], %r943;
	bra.uni 	$L__BB0_1535;
$L__BB0_639:
	setp.neu.f32 	%p966, %f514, %f548;
	@%p966 bra 	$L__BB0_641;
	mov.b32 	%r942, 1138786304;
	st.global.u32 	[%rd2], %r942;
	bra.uni 	$L__BB0_1535;
$L__BB0_641:
	mov.b32 	%r941, 1138753536;
	st.global.u32 	[%rd2], %r941;
	bra.uni 	$L__BB0_1535;
$L__BB0_642:
	add.s32 	%r841, %r3, 415;
	cvt.rn.f32.s32 	%f549, %r841;
	setp.leu.f32 	%p898, %f514, %f549;
	@%p898 bra 	$L__BB0_706;
	add.s32 	%r889, %r3, 431;
	cvt.rn.f32.s32 	%f550, %r889;
	setp.leu.f32 	%p930, %f514, %f550;
	@%p930 bra 	$L__BB0_675;
	add.s32 	%r913, %r3, 439;
	cvt.rn.f32.s32 	%f551, %r913;
	setp.leu.f32 	%p946, %f514, %f551;
	@%p946 bra 	$L__BB0_660;
	add.s32 	%r925, %r3, 443;
	cvt.rn.f32.s32 	%f552, %r925;
	setp.leu.f32 	%p954, %f514, %f552;
	@%p954 bra 	$L__BB0_653;
	add.s32 	%r931, %r3, 445;
	cvt.rn.f32.s32 	%f553, %r931;
	setp.leu.f32 	%p958, %f514, %f553;
	@%p958 bra 	$L__BB0_650;
	setp.neu.f32 	%p960, %f514, %f517;
	@%p960 bra 	$L__BB0_649;
	mov.b32 	%r935, 1138720768;
	st.global.u32 	[%rd2], %r935;
	bra.uni 	$L__BB0_1535;
$L__BB0_649:
	mov.b32 	%r934, 1138688000;
	st.global.u32 	[%rd2], %r934;
	bra.uni 	$L__BB0_1535;
$L__BB0_650:
	setp.neu.f32 	%p959, %f514, %f553;
	@%p959 bra 	$L__BB0_652;
	mov.b32 	%r933, 1138655232;
	st.global.u32 	[%rd2], %r933;
	bra.uni 	$L__BB0_1535;
$L__BB0_652:
	mov.b32 	%r932, 1138622464;
	st.global.u32 	[%rd2], %r932;
	bra.uni 	$L__BB0_1535;
$L__BB0_653:
	add.s32 	%r926, %r3, 441;
	cvt.rn.f32.s32 	%f554, %r926;
	setp.leu.f32 	%p955, %f514, %f554;
	@%p955 bra 	$L__BB0_657;
	setp.neu.f32 	%p957, %f514, %f552;
	@%p957 bra 	$L__BB0_656;
	mov.b32 	%r930, 1138589696;
	st.global.u32 	[%rd2], %r930;
	bra.uni 	$L__BB0_1535;
$L__BB0_656:
	mov.b32 	%r929, 1138556928;
	st.global.u32 	[%rd2], %r929;
	bra.uni 	$L__BB0_1535;
$L__BB0_657:
	setp.neu.f32 	%p956, %f514, %f554;
	@%p956 bra 	$L__BB0_659;
	mov.b32 	%r928, 1138524160;
	st.global.u32 	[%rd2], %r928;
	bra.uni 	$L__BB0_1535;
$L__BB0_659:
	mov.b32 	%r927, 1138491392;
	st.global.u32 	[%rd2], %r927;
	bra.uni 	$L__BB0_1535;
$L__BB0_660:
	add.s32 	%r914, %r3, 435;
	cvt.rn.f32.s32 	%f555, %r914;
	setp.leu.f32 	%p947, %f514, %f555;
	@%p947 bra 	$L__BB0_668;
	add.s32 	%r920, %r3, 437;
	cvt.rn.f32.s32 	%f556, %r920;
	setp.leu.f32 	%p951, %f514, %f556;
	@%p951 bra 	$L__BB0_665;
	setp.neu.f32 	%p953, %f514, %f551;
	@%p953 bra 	$L__BB0_664;
	mov.b32 	%r924, 1138458624;
	st.global.u32 	[%rd2], %r924;
	bra.uni 	$L__BB0_1535;
$L__BB0_664:
	mov.b32 	%r923, 1138425856;
	st.global.u32 	[%rd2], %r923;
	bra.uni 	$L__BB0_1535;
$L__BB0_665:
	setp.neu.f32 	%p952, %f514, %f556;
	@%p952 bra 	$L__BB0_667;
	mov.b32 	%r922, 1138393088;
	st.global.u32 	[%rd2], %r922;
	bra.uni 	$L__BB0_1535;
$L__BB0_667:
	mov.b32 	%r921, 1138360320;
	st.global.u32 	[%rd2], %r921;
	bra.uni 	$L__BB0_1535;
$L__BB0_668:
	add.s32 	%r915, %r3, 433;
	cvt.rn.f32.s32 	%f557, %r915;
	setp.leu.f32 	%p948, %f514, %f557;
	@%p948 bra 	$L__BB0_672;
	setp.neu.f32 	%p950, %f514, %f555;
	@%p950 bra 	$L__BB0_671;
	mov.b32 	%r919, 1138327552;
	st.global.u32 	[%rd2], %r919;
	bra.uni 	$L__BB0_1535;
$L__BB0_671:
	mov.b32 	%r918, 1138294784;
	st.global.u32 	[%rd2], %r918;
	bra.uni 	$L__BB0_1535;
$L__BB0_672:
	setp.neu.f32 	%p949, %f514, %f557;
	@%p949 bra 	$L__BB0_674;
	mov.b32 	%r917, 1138262016;
	st.global.u32 	[%rd2], %r917;
	bra.uni 	$L__BB0_1535;
$L__BB0_674:
	mov.b32 	%r916, 1138229248;
	st.global.u32 	[%rd2], %r916;
	bra.uni 	$L__BB0_1535;
$L__BB0_675:
	add.s32 	%r890, %r3, 423;
	cvt.rn.f32.s32 	%f558, %r890;
	setp.leu.f32 	%p931, %f514, %f558;
	@%p931 bra 	$L__BB0_691;
	add.s32 	%r902, %r3, 427;
	cvt.rn.f32.s32 	%f559, %r902;
	setp.leu.f32 	%p939, %f514, %f559;
	@%p939 bra 	$L__BB0_684;
	add.s32 	%r908, %r3, 429;
	cvt.rn.f32.s32 	%f560, %r908;
	setp.leu.f32 	%p943, %f514, %f560;
	@%p943 bra 	$L__BB0_681;
	setp.neu.f32 	%p945, %f514, %f550;
	@%p945 bra 	$L__BB0_680;
	mov.b32 	%r912, 1138196480;
	st.global.u32 	[%rd2], %r912;
	bra.uni 	$L__BB0_1535;
$L__BB0_680:
	mov.b32 	%r911, 1138163712;
	st.global.u32 	[%rd2], %r911;
	bra.uni 	$L__BB0_1535;
$L__BB0_681:
	setp.neu.f32 	%p944, %f514, %f560;
	@%p944 bra 	$L__BB0_683;
	mov.b32 	%r910, 1138130944;
	st.global.u32 	[%rd2], %r910;
	bra.uni 	$L__BB0_1535;
$L__BB0_683:
	mov.b32 	%r909, 1138098176;
	st.global.u32 	[%rd2], %r909;
	bra.uni 	$L__BB0_1535;
$L__BB0_684:
	add.s32 	%r903, %r3, 425;
	cvt.rn.f32.s32 	%f561, %r903;
	setp.leu.f32 	%p940, %f514, %f561;
	@%p940 bra 	$L__BB0_688;
	setp.neu.f32 	%p942, %f514, %f559;
	@%p942 bra 	$L__BB0_687;
	mov.b32 	%r907, 1138065408;
	st.global.u32 	[%rd2], %r907;
	bra.uni 	$L__BB0_1535;
$L__BB0_687:
	mov.b32 	%r906, 1138032640;
	st.global.u32 	[%rd2], %r906;
	bra.uni 	$L__BB0_1535;
$L__BB0_688:
	setp.neu.f32 	%p941, %f514, %f561;
	@%p941 bra 	$L__BB0_690;
	mov.b32 	%r905, 1137999872;
	st.global.u32 	[%rd2], %r905;
	bra.uni 	$L__BB0_1535;
$L__BB0_690:
	mov.b32 	%r904, 1137967104;
	st.global.u32 	[%rd2], %r904;
	bra.uni 	$L__BB0_1535;
$L__BB0_691:
	add.s32 	%r891, %r3, 419;
	cvt.rn.f32.s32 	%f562, %r891;
	setp.leu.f32 	%p932, %f514, %f562;
	@%p932 bra 	$L__BB0_699;
	add.s32 	%r897, %r3, 421;
	cvt.rn.f32.s32 	%f563, %r897;
	setp.leu.f32 	%p936, %f514, %f563;
	@%p936 bra 	$L__BB0_696;
	setp.neu.f32 	%p938, %f514, %f558;
	@%p938 bra 	$L__BB0_695;
	mov.b32 	%r901, 1137934336;
	st.global.u32 	[%rd2], %r901;
	bra.uni 	$L__BB0_1535;
$L__BB0_695:
	mov.b32 	%r900, 1137901568;
	st.global.u32 	[%rd2], %r900;
	bra.uni 	$L__BB0_1535;
$L__BB0_696:
	setp.neu.f32 	%p937, %f514, %f563;
	@%p937 bra 	$L__BB0_698;
	mov.b32 	%r899, 1137868800;
	st.global.u32 	[%rd2], %r899;
	bra.uni 	$L__BB0_1535;
$L__BB0_698:
	mov.b32 	%r898, 1137836032;
	st.global.u32 	[%rd2], %r898;
	bra.uni 	$L__BB0_1535;
$L__BB0_699:
	add.s32 	%r892, %r3, 417;
	cvt.rn.f32.s32 	%f564, %r892;
	setp.leu.f32 	%p933, %f514, %f564;
	@%p933 bra 	$L__BB0_703;
	setp.neu.f32 	%p935, %f514, %f562;
	@%p935 bra 	$L__BB0_702;
	mov.b32 	%r896, 1137803264;
	st.global.u32 	[%rd2], %r896;
	bra.uni 	$L__BB0_1535;
$L__BB0_702:
	mov.b32 	%r895, 1137770496;
	st.global.u32 	[%rd2], %r895;
	bra.uni 	$L__BB0_1535;
$L__BB0_703:
	setp.neu.f32 	%p934, %f514, %f564;
	@%p934 bra 	$L__BB0_705;
	mov.b32 	%r894, 1137737728;
	st.global.u32 	[%rd2], %r894;
	bra.uni 	$L__BB0_1535;
$L__BB0_705:
	mov.b32 	%r893, 1137704960;
	st.global.u32 	[%rd2], %r893;
	bra.uni 	$L__BB0_1535;
$L__BB0_706:
	add.s32 	%r842, %r3, 399;
	cvt.rn.f32.s32 	%f565, %r842;
	setp.leu.f32 	%p899, %f514, %f565;
	@%p899 bra 	$L__BB0_738;
	add.s32 	%r866, %r3, 407;
	cvt.rn.f32.s32 	%f566, %r866;
	setp.leu.f32 	%p915, %f514, %f566;
	@%p915 bra 	$L__BB0_723;
	add.s32 	%r878, %r3, 411;
	cvt.rn.f32.s32 	%f567, %r878;
	setp.leu.f32 	%p923, %f514, %f567;
	@%p923 bra 	$L__BB0_716;
	add.s32 	%r884, %r3, 413;
	cvt.rn.f32.s32 	%f568, %r884;
	setp.leu.f32 	%p927, %f514, %f568;
	@%p927 bra 	$L__BB0_713;
	setp.neu.f32 	%p929, %f514, %f549;
	@%p929 bra 	$L__BB0_712;
	mov.b32 	%r888, 1137672192;
	st.global.u32 	[%rd2], %r888;
	bra.uni 	$L__BB0_1535;
$L__BB0_712:
	mov.b32 	%r887, 1137639424;
	st.global.u32 	[%rd2], %r887;
	bra.uni 	$L__BB0_1535;
$L__BB0_713:
	setp.neu.f32 	%p928, %f514, %f568;
	@%p928 bra 	$L__BB0_715;
	mov.b32 	%r886, 1137606656;
	st.global.u32 	[%rd2], %r886;
	bra.uni 	$L__BB0_1535;
$L__BB0_715:
	mov.b32 	%r885, 1137573888;
	st.global.u32 	[%rd2], %r885;
	bra.uni 	$L__BB0_1535;
$L__BB0_716:
	add.s32 	%r879, %r3, 409;
	cvt.rn.f32.s32 	%f569, %r879;
	setp.leu.f32 	%p924, %f514, %f569;
	@%p924 bra 	$L__BB0_720;
	setp.neu.f32 	%p926, %f514, %f567;
	@%p926 bra 	$L__BB0_719;
	mov.b32 	%r883, 1137541120;
	st.global.u32 	[%rd2], %r883;
	bra.uni 	$L__BB0_1535;
$L__BB0_719:
	mov.b32 	%r882, 1137508352;
	st.global.u32 	[%rd2], %r882;
	bra.uni 	$L__BB0_1535;
$L__BB0_720:
	setp.neu.f32 	%p925, %f514, %f569;
	@%p925 bra 	$L__BB0_722;
	mov.b32 	%r881, 1137475584;
	st.global.u32 	[%rd2], %r881;
	bra.uni 	$L__BB0_1535;
$L__BB0_722:
	mov.b32 	%r880, 1137442816;
	st.global.u32 	[%rd2], %r880;
	bra.uni 	$L__BB0_1535;
$L__BB0_723:
	add.s32 	%r867, %r3, 403;
	cvt.rn.f32.s32 	%f570, %r867;
	setp.leu.f32 	%p916, %f514, %f570;
	@%p916 bra 	$L__BB0_731;
	add.s32 	%r873, %r3, 405;
	cvt.rn.f32.s32 	%f571, %r873;
	setp.leu.f32 	%p920, %f514, %f571;
	@%p920 bra 	$L__BB0_728;
	setp.neu.f32 	%p922, %f514, %f566;
	@%p922 bra 	$L__BB0_727;
	mov.b32 	%r877, 1137410048;
	st.global.u32 	[%rd2], %r877;
	bra.uni 	$L__BB0_1535;
$L__BB0_727:
	mov.b32 	%r876, 1137377280;
	st.global.u32 	[%rd2], %r876;
	bra.uni 	$L__BB0_1535;
$L__BB0_728:
	setp.neu.f32 	%p921, %f514, %f571;
	@%p921 bra 	$L__BB0_730;
	mov.b32 	%r875, 1137344512;
	st.global.u32 	[%rd2], %r875;
	bra.uni 	$L__BB0_1535;
$L__BB0_730:
	mov.b32 	%r874, 1137311744;
	st.global.u32 	[%rd2], %r874;
	bra.uni 	$L__BB0_1535;
$L__BB0_731:
	add.s32 	%r868, %r3, 401;
	cvt.rn.f32.s32 	%f572, %r868;
	setp.leu.f32 	%p917, %f514, %f572;
	@%p917 bra 	$L__BB0_735;
	setp.neu.f32 	%p919, %f514, %f570;
	@%p919 bra 	$L__BB0_734;
	mov.b32 	%r872, 1137278976;
	st.global.u32 	[%rd2], %r872;
	bra.uni 	$L__BB0_1535;
$L__BB0_734:
	mov.b32 	%r871, 1137246208;
	st.global.u32 	[%rd2], %r871;
	bra.uni 	$L__BB0_1535;
$L__BB0_735:
	setp.neu.f32 	%p918, %f514, %f572;
	@%p918 bra 	$L__BB0_737;
	mov.b32 	%r870, 1137213440;
	st.global.u32 	[%rd2], %r870;
	bra.uni 	$L__BB0_1535;
$L__BB0_737:
	mov.b32 	%r869, 1137180672;
	st.global.u32 	[%rd2], %r869;
	bra.uni 	$L__BB0_1535;
$L__BB0_738:
	add.s32 	%r843, %r3, 391;
	cvt.rn.f32.s32 	%f573, %r843;
	setp.leu.f32 	%p900, %f514, %f573;
	@%p900 bra 	$L__BB0_754;
	add.s32 	%r855, %r3, 395;
	cvt.rn.f32.s32 	%f574, %r855;
	setp.leu.f32 	%p908, %f514, %f574;
	@%p908 bra 	$L__BB0_747;
	add.s32 	%r861, %r3, 397;
	cvt.rn.f32.s32 	%f575, %r861;
	setp.leu.f32 	%p912, %f514, %f575;
	@%p912 bra 	$L__BB0_744;
	setp.neu.f32 	%p914, %f514, %f565;
	@%p914 bra 	$L__BB0_743;
	mov.b32 	%r865, 1137147904;
	st.global.u32 	[%rd2], %r865;
	bra.uni 	$L__BB0_1535;
$L__BB0_743:
	mov.b32 	%r864, 1137115136;
	st.global.u32 	[%rd2], %r864;
	bra.uni 	$L__BB0_1535;
$L__BB0_744:
	setp.neu.f32 	%p913, %f514, %f575;
	@%p913 bra 	$L__BB0_746;
	mov.b32 	%r863, 1137082368;
	st.global.u32 	[%rd2], %r863;
	bra.uni 	$L__BB0_1535;
$L__BB0_746:
	mov.b32 	%r862, 1137049600;
	st.global.u32 	[%rd2], %r862;
	bra.uni 	$L__BB0_1535;
$L__BB0_747:
	add.s32 	%r856, %r3, 393;
	cvt.rn.f32.s32 	%f576, %r856;
	setp.leu.f32 	%p909, %f514, %f576;
	@%p909 bra 	$L__BB0_751;
	setp.neu.f32 	%p911, %f514, %f574;
	@%p911 bra 	$L__BB0_750;
	mov.b32 	%r860, 1137016832;
	st.global.u32 	[%rd2], %r860;
	bra.uni 	$L__BB0_1535;
$L__BB0_750:
	mov.b32 	%r859, 1136984064;
	st.global.u32 	[%rd2], %r859;
	bra.uni 	$L__BB0_1535;
$L__BB0_751:
	setp.neu.f32 	%p910, %f514, %f576;
	@%p910 bra 	$L__BB0_753;
	mov.b32 	%r858, 1136951296;
	st.global.u32 	[%rd2], %r858;
	bra.uni 	$L__BB0_1535;
$L__BB0_753:
	mov.b32 	%r857, 1136918528;
	st.global.u32 	[%rd2], %r857;
	bra.uni 	$L__BB0_1535;
$L__BB0_754:
	add.s32 	%r844, %r3, 387;
	cvt.rn.f32.s32 	%f577, %r844;
	setp.leu.f32 	%p901, %f514, %f577;
	@%p901 bra 	$L__BB0_762;
	add.s32 	%r850, %r3, 389;
	cvt.rn.f32.s32 	%f578, %r850;
	setp.leu.f32 	%p905, %f514, %f578;
	@%p905 bra 	$L__BB0_759;
	setp.neu.f32 	%p907, %f514, %f573;
	@%p907 bra 	$L__BB0_758;
	mov.b32 	%r854, 1136885760;
	st.global.u32 	[%rd2], %r854;
	bra.uni 	$L__BB0_1535;
$L__BB0_758:
	mov.b32 	%r853, 1136852992;
	st.global.u32 	[%rd2], %r853;
	bra.uni 	$L__BB0_1535;
$L__BB0_759:
	setp.neu.f32 	%p906, %f514, %f578;
	@%p906 bra 	$L__BB0_761;
	mov.b32 	%r852, 1136820224;
	st.global.u32 	[%rd2], %r852;
	bra.uni 	$L__BB0_1535;
$L__BB0_761:
	mov.b32 	%r851, 1136787456;
	st.global.u32 	[%rd2], %r851;
	bra.uni 	$L__BB0_1535;
$L__BB0_762:
	add.s32 	%r845, %r3, 385;
	cvt.rn.f32.s32 	%f579, %r845;
	setp.leu.f32 	%p902, %f514, %f579;
	@%p902 bra 	$L__BB0_766;
	setp.neu.f32 	%p904, %f514, %f577;
	@%p904 bra 	$L__BB0_765;
	mov.b32 	%r849, 1136754688;
	st.global.u32 	[%rd2], %r849;
	bra.uni 	$L__BB0_1535;
$L__BB0_765:
	mov.b32 	%r848, 1136721920;
	st.global.u32 	[%rd2], %r848;
	bra.uni 	$L__BB0_1535;
$L__BB0_766:
	setp.neu.f32 	%p903, %f514, %f579;
	@%p903 bra 	$L__BB0_768;
	mov.b32 	%r847, 1136689152;
	st.global.u32 	[%rd2], %r847;
	bra.uni 	$L__BB0_1535;
$L__BB0_768:
	mov.b32 	%r846, 1136656384;
	st.global.u32 	[%rd2], %r846;
	bra.uni 	$L__BB0_1535;
$L__BB0_769:
	add.s32 	%r649, %r3, 319;
	cvt.rn.f32.s32 	%f580, %r649;
	setp.leu.f32 	%p770, %f514, %f580;
	@%p770 bra 	$L__BB0_897;
	add.s32 	%r745, %r3, 351;
	cvt.rn.f32.s32 	%f581, %r745;
	setp.leu.f32 	%p834, %f514, %f581;
	@%p834 bra 	$L__BB0_834;
	add.s32 	%r793, %r3, 367;
	cvt.rn.f32.s32 	%f582, %r793;
	setp.leu.f32 	%p866, %f514, %f582;
	@%p866 bra 	$L__BB0_803;
	add.s32 	%r817, %r3, 375;
	cvt.rn.f32.s32 	%f583, %r817;
	setp.leu.f32 	%p882, %f514, %f583;
	@%p882 bra 	$L__BB0_788;
	add.s32 	%r829, %r3, 379;
	cvt.rn.f32.s32 	%f584, %r829;
	setp.leu.f32 	%p890, %f514, %f584;
	@%p890 bra 	$L__BB0_781;
	add.s32 	%r835, %r3, 381;
	cvt.rn.f32.s32 	%f585, %r835;
	setp.leu.f32 	%p894, %f514, %f585;
	@%p894 bra 	$L__BB0_778;
	setp.neu.f32 	%p896, %f514, %f516;
	@%p896 bra 	$L__BB0_777;
	mov.b32 	%r839, 1136623616;
	st.global.u32 	[%rd2], %r839;
	bra.uni 	$L__BB0_1535;
$L__BB0_777:
	mov.b32 	%r838, 1136590848;
	st.global.u32 	[%rd2], %r838;
	bra.uni 	$L__BB0_1535;
$L__BB0_778:
	setp.neu.f32 	%p895, %f514, %f585;
	@%p895 bra 	$L__BB0_780;
	mov.b32 	%r837, 1136558080;
	st.global.u32 	[%rd2], %r837;
	bra.uni 	$L__BB0_1535;
$L__BB0_780:
	mov.b32 	%r836, 1136525312;
	st.global.u32 	[%rd2], %r836;
	bra.uni 	$L__BB0_1535;
$L__BB0_781:
	add.s32 	%r830, %r3, 377;
	cvt.rn.f32.s32 	%f586, %r830;
	setp.leu.f32 	%p891, %f514, %f586;
	@%p891 bra 	$L__BB0_785;
	setp.neu.f32 	%p893, %f514, %f584;
	@%p893 bra 	$L__BB0_784;
	mov.b32 	%r834, 1136492544;
	st.global.u32 	[%rd2], %r834;
	bra.uni 	$L__BB0_1535;
$L__BB0_784:
	mov.b32 	%r833, 1136459776;
	st.global.u32 	[%rd2], %r833;
	bra.uni 	$L__BB0_1535;
$L__BB0_785:
	setp.neu.f32 	%p892, %f514, %f586;
	@%p892 bra 	$L__BB0_787;
	mov.b32 	%r832, 1136427008;
	st.global.u32 	[%rd2], %r832;
	bra.uni 	$L__BB0_1535;
$L__BB0_787:
	mov.b32 	%r831, 1136394240;
	st.global.u32 	[%rd2], %r831;
	bra.uni 	$L__BB0_1535;
$L__BB0_788:
	add.s32 	%r818, %r3, 371;
	cvt.rn.f32.s32 	%f587, %r818;
	setp.leu.f32 	%p883, %f514, %f587;
	@%p883 bra 	$L__BB0_796;
	add.s32 	%r824, %r3, 373;
	cvt.rn.f32.s32 	%f588, %r824;
	setp.leu.f32 	%p887, %f514, %f588;
	@%p887 bra 	$L__BB0_793;
	setp.neu.f32 	%p889, %f514, %f583;
	@%p889 bra 	$L__BB0_792;
	mov.b32 	%r828, 1136361472;
	st.global.u32 	[%rd2], %r828;
	bra.uni 	$L__BB0_1535;
$L__BB0_792:
	mov.b32 	%r827, 1136328704;
	st.global.u32 	[%rd2], %r827;
	bra.uni 	$L__BB0_1535;
$L__BB0_793:
	setp.neu.f32 	%p888, %f514, %f588;
	@%p888 bra 	$L__BB0_795;
	mov.b32 	%r826, 1136295936;
	st.global.u32 	[%rd2], %r826;
	bra.uni 	$L__BB0_1535;
$L__BB0_795:
	mov.b32 	%r825, 1136263168;
	st.global.u32 	[%rd2], %r825;
	bra.uni 	$L__BB0_1535;
$L__BB0_796:
	add.s32 	%r819, %r3, 369;
	cvt.rn.f32.s32 	%f589, %r819;
	setp.leu.f32 	%p884, %f514, %f589;
	@%p884 bra 	$L__BB0_800;
	setp.neu.f32 	%p886, %f514, %f587;
	@%p886 bra 	$L__BB0_799;
	mov.b32 	%r823, 1136230400;
	st.global.u32 	[%rd2], %r823;
	bra.uni 	$L__BB0_1535;
$L__BB0_799:
	mov.b32 	%r822, 1136197632;
	st.global.u32 	[%rd2], %r822;
	bra.uni 	$L__BB0_1535;
$L__BB0_800:
	setp.neu.f32 	%p885, %f514, %f589;
	@%p885 bra 	$L__BB0_802;
	mov.b32 	%r821, 1136164864;
	st.global.u32 	[%rd2], %r821;
	bra.uni 	$L__BB0_1535;
$L__BB0_802:
	mov.b32 	%r820, 1136132096;
	st.global.u32 	[%rd2], %r820;
	bra.uni 	$L__BB0_1535;
$L__BB0_803:
	add.s32 	%r794, %r3, 359;
	cvt.rn.f32.s32 	%f590, %r794;
	setp.leu.f32 	%p867, %f514, %f590;
	@%p867 bra 	$L__BB0_819;
	add.s32 	%r806, %r3, 363;
	cvt.rn.f32.s32 	%f591, %r806;
	setp.leu.f32 	%p875, %f514, %f591;
	@%p875 bra 	$L__BB0_812;
	add.s32 	%r812, %r3, 365;
	cvt.rn.f32.s32 	%f592, %r812;
	setp.leu.f32 	%p879, %f514, %f592;
	@%p879 bra 	$L__BB0_809;
	setp.neu.f32 	%p881, %f514, %f582;
	@%p881 bra 	$L__BB0_808;
	mov.b32 	%r816, 1136099328;
	st.global.u32 	[%rd2], %r816;
	bra.uni 	$L__BB0_1535;
$L__BB0_808:
	mov.b32 	%r815, 1136066560;
	st.global.u32 	[%rd2], %r815;
	bra.uni 	$L__BB0_1535;
$L__BB0_809:
	setp.neu.f32 	%p880, %f514, %f592;
	@%p880 bra 	$L__BB0_811;
	mov.b32 	%r814, 1136033792;
	st.global.u32 	[%rd2], %r814;
	bra.uni 	$L__BB0_1535;
$L__BB0_811:
	mov.b32 	%r813, 1136001024;
	st.global.u32 	[%rd2], %r813;
	bra.uni 	$L__BB0_1535;
$L__BB0_812:
	add.s32 	%r807, %r3, 361;
	cvt.rn.f32.s32 	%f593, %r807;
	setp.leu.f32 	%p876, %f514, %f593;
	@%p876 bra 	$L__BB0_816;
	setp.neu.f32 	%p878, %f514, %f591;
	@%p878 bra 	$L__BB0_815;
	mov.b32 	%r811, 1135968256;
	st.global.u32 	[%rd2], %r811;
	bra.uni 	$L__BB0_1535;
$L__BB0_815:
	mov.b32 	%r810, 1135935488;
	st.global.u32 	[%rd2], %r810;
	bra.uni 	$L__BB0_1535;
$L__BB0_816:
	setp.neu.f32 	%p877, %f514, %f593;
	@%p877 bra 	$L__BB0_818;
	mov.b32 	%r809, 1135902720;
	st.global.u32 	[%rd2], %r809;
	bra.uni 	$L__BB0_1535;
$L__BB0_818:
	mov.b32 	%r808, 1135869952;
	st.global.u32 	[%rd2], %r808;
	bra.uni 	$L__BB0_1535;
$L__BB0_819:
	add.s32 	%r795, %r3, 355;
	cvt.rn.f32.s32 	%f594, %r795;
	setp.leu.f32 	%p868, %f514, %f594;
	@%p868 bra 	$L__BB0_827;
	add.s32 	%r801, %r3, 357;
	cvt.rn.f32.s32 	%f595, %r801;
	setp.leu.f32 	%p872, %f514, %f595;
	@%p872 bra 	$L__BB0_824;
	setp.neu.f32 	%p874, %f514, %f590;
	@%p874 bra 	$L__BB0_823;
	mov.b32 	%r805, 1135837184;
	st.global.u32 	[%rd2], %r805;
	bra.uni 	$L__BB0_1535;
$L__BB0_823:
	mov.b32 	%r804, 1135804416;
	st.global.u32 	[%rd2], %r804;
	bra.uni 	$L__BB0_1535;
$L__BB0_824:
	setp.neu.f32 	%p873, %f514, %f595;
	@%p873 bra 	$L__BB0_826;
	mov.b32 	%r803, 1135771648;
	st.global.u32 	[%rd2], %r803;
	bra.uni 	$L__BB0_1535;
$L__BB0_826:
	mov.b32 	%r802, 1135738880;
	st.global.u32 	[%rd2], %r802;
	bra.uni 	$L__BB0_1535;
$L__BB0_827:
	add.s32 	%r796, %r3, 353;
	cvt.rn.f32.s32 	%f596, %r796;
	setp.leu.f32 	%p869, %f514, %f596;
	@%p869 bra 	$L__BB0_831;
	setp.neu.f32 	%p871, %f514, %f594;
	@%p871 bra 	$L__BB0_830;
	mov.b32 	%r800, 1135706112;
	st.global.u32 	[%rd2], %r800;
	bra.uni 	$L__BB0_1535;
$L__BB0_830:
	mov.b32 	%r799, 1135673344;
	st.global.u32 	[%rd2], %r799;
	bra.uni 	$L__BB0_1535;
$L__BB0_831:
	setp.neu.f32 	%p870, %f514, %f596;
	@%p870 bra 	$L__BB0_833;
	mov.b32 	%r798, 1135640576;
	st.global.u32 	[%rd2], %r798;
	bra.uni 	$L__BB0_1535;
$L__BB0_833:
	mov.b32 	%r797, 1135607808;
	st.global.u32 	[%rd2], %r797;
	bra.uni 	$L__BB0_1535;
$L__BB0_834:
	add.s32 	%r746, %r3, 335;
	cvt.rn.f32.s32 	%f597, %r746;
	setp.leu.f32 	%p835, %f514, %f597;
	@%p835 bra 	$L__BB0_866;
	add.s32 	%r770, %r3, 343;
	cvt.rn.f32.s32 	%f598, %r770;
	setp.leu.f32 	%p851, %f514, %f598;
	@%p851 bra 	$L__BB0_851;
	add.s32 	%r782, %r3, 347;
	cvt.rn.f32.s32 	%f599, %r782;
	setp.leu.f32 	%p859, %f514, %f599;
	@%p859 bra 	$L__BB0_844;
	add.s32 	%r788, %r3, 349;
	cvt.rn.f32.s32 	%f600, %r788;
	setp.leu.f32 	%p863, %f514, %f600;
	@%p863 bra 	$L__BB0_841;
	setp.neu.f32 	%p865, %f514, %f581;
	@%p865 bra 	$L__BB0_840;
	mov.b32 	%r792, 1135575040;
	st.global.u32 	[%rd2], %r792;
	bra.uni 	$L__BB0_1535;
$L__BB0_840:
	mov.b32 	%r791, 1135542272;
	st.global.u32 	[%rd2], %r791;
	bra.uni 	$L__BB0_1535;
$L__BB0_841:
	setp.neu.f32 	%p864, %f514, %f600;
	@%p864 bra 	$L__BB0_843;
	mov.b32 	%r790, 1135509504;
	st.global.u32 	[%rd2], %r790;
	bra.uni 	$L__BB0_1535;
$L__BB0_843:
	mov.b32 	%r789, 1135476736;
	st.global.u32 	[%rd2], %r789;
	bra.uni 	$L__BB0_1535;
$L__BB0_844:
	add.s32 	%r783, %r3, 345;
	cvt.rn.f32.s32 	%f601, %r783;
	setp.leu.f32 	%p860, %f514, %f601;
	@%p860 bra 	$L__BB0_848;
	setp.neu.f32 	%p862, %f514, %f599;
	@%p862 bra 	$L__BB0_847;
	mov.b32 	%r787, 1135443968;
	st.global.u32 	[%rd2], %r787;
	bra.uni 	$L__BB0_1535;
$L__BB0_847:
	mov.b32 	%r786, 1135411200;
	st.global.u32 	[%rd2], %r786;
	bra.uni 	$L__BB0_1535;
$L__BB0_848:
	setp.neu.f32 	%p861, %f514, %f601;
	@%p861 bra 	$L__BB0_850;
	mov.b32 	%r785, 1135378432;
	st.global.u32 	[%rd2], %r785;
	bra.uni 	$L__BB0_1535;
$L__BB0_850:
	mov.b32 	%r784, 1135345664;
	st.global.u32 	[%rd2], %r784;
	bra.uni 	$L__BB0_1535;
$L__BB0_851:
	add.s32 	%r771, %r3, 339;
	cvt.rn.f32.s32 	%f602, %r771;
	setp.leu.f32 	%p852, %f514, %f602;
	@%p852 bra 	$L__BB0_859;
	add.s32 	%r777, %r3, 341;
	cvt.rn.f32.s32 	%f603, %r777;
	setp.leu.f32 	%p856, %f514, %f603;
	@%p856 bra 	$L__BB0_856;
	setp.neu.f32 	%p858, %f514, %f598;
	@%p858 bra 	$L__BB0_855;
	mov.b32 	%r781, 1135312896;
	st.global.u32 	[%rd2], %r781;
	bra.uni 	$L__BB0_1535;
$L__BB0_855:
	mov.b32 	%r780, 1135280128;
	st.global.u32 	[%rd2], %r780;
	bra.uni 	$L__BB0_1535;
$L__BB0_856:
	setp.neu.f32 	%p857, %f514, %f603;
	@%p857 bra 	$L__BB0_858;
	mov.b32 	%r779, 1135247360;
	st.global.u32 	[%rd2], %r779;
	bra.uni 	$L__BB0_1535;
$L__BB0_858:
	mov.b32 	%r778, 1135214592;
	st.global.u32 	[%rd2], %r778;
	bra.uni 	$L__BB0_1535;
$L__BB0_859:
	add.s32 	%r772, %r3, 337;
	cvt.rn.f32.s32 	%f604, %r772;
	setp.leu.f32 	%p853, %f514, %f604;
	@%p853 bra 	$L__BB0_863;
	setp.neu.f32 	%p855, %f514, %f602;
	@%p855 bra 	$L__BB0_862;
	mov.b32 	%r776, 1135181824;
	st.global.u32 	[%rd2], %r776;
	bra.uni 	$L__BB0_1535;
$L__BB0_862:
	mov.b32 	%r775, 1135149056;
	st.global.u32 	[%rd2], %r775;
	bra.uni 	$L__BB0_1535;
$L__BB0_863:
	setp.neu.f32 	%p854, %f514, %f604;
	@%p854 bra 	$L__BB0_865;
	mov.b32 	%r774, 1135116288;
	st.global.u32 	[%rd2], %r774;
	bra.uni 	$L__BB0_1535;
$L__BB0_865:
	mov.b32 	%r773, 1135083520;
	st.global.u32 	[%rd2], %r773;
	bra.uni 	$L__BB0_1535;
$L__BB0_866:
	add.s32 	%r747, %r3, 327;
	cvt.rn.f32.s32 	%f605, %r747;
	setp.leu.f32 	%p836, %f514, %f605;
	@%p836 bra 	$L__BB0_882;
	add.s32 	%r759, %r3, 331;
	cvt.rn.f32.s32 	%f606, %r759;
	setp.leu.f32 	%p844, %f514, %f606;
	@%p844 bra 	$L__BB0_875;
	add.s32 	%r765, %r3, 333;
	cvt.rn.f32.s32 	%f607, %r765;
	setp.leu.f32 	%p848, %f514, %f607;
	@%p848 bra 	$L__BB0_872;
	setp.neu.f32 	%p850, %f514, %f597;
	@%p850 bra 	$L__BB0_871;
	mov.b32 	%r769, 1135050752;
	st.global.u32 	[%rd2], %r769;
	bra.uni 	$L__BB0_1535;
$L__BB0_871:
	mov.b32 	%r768, 1135017984;
	st.global.u32 	[%rd2], %r768;
	bra.uni 	$L__BB0_1535;
$L__BB0_872:
	setp.neu.f32 	%p849, %f514, %f607;
	@%p849 bra 	$L__BB0_874;
	mov.b32 	%r767, 1134985216;
	st.global.u32 	[%rd2], %r767;
	bra.uni 	$L__BB0_1535;
$L__BB0_874:
	mov.b32 	%r766, 1134952448;
	st.global.u32 	[%rd2], %r766;
	bra.uni 	$L__BB0_1535;
$L__BB0_875:
	add.s32 	%r760, %r3, 329;
	cvt.rn.f32.s32 	%f608, %r760;
	setp.leu.f32 	%p845, %f514, %f608;
	@%p845 bra 	$L__BB0_879;
	setp.neu.f32 	%p847, %f514, %f606;
	@%p847 bra 	$L__BB0_878;
	mov.b32 	%r764, 1134919680;
	st.global.u32 	[%rd2], %r764;
	bra.uni 	$L__BB0_1535;
$L__BB0_878:
	mov.b32 	%r763, 1134886912;
	st.global.u32 	[%rd2], %r763;
	bra.uni 	$L__BB0_1535;
$L__BB0_879:
	setp.neu.f32 	%p846, %f514, %f608;
	@%p846 bra 	$L__BB0_881;
	mov.b32 	%r762, 1134854144;
	st.global.u32 	[%rd2], %r762;
	bra.uni 	$L__BB0_1535;
$L__BB0_881:
	mov.b32 	%r761, 1134821376;
	st.global.u32 	[%rd2], %r761;
	bra.uni 	$L__BB0_1535;
$L__BB0_882:
	add.s32 	%r748, %r3, 323;
	cvt.rn.f32.s32 	%f609, %r748;
	setp.leu.f32 	%p837, %f514, %f609;
	@%p837 bra 	$L__BB0_890;
	add.s32 	%r754, %r3, 325;
	cvt.rn.f32.s32 	%f610, %r754;
	setp.leu.f32 	%p841, %f514, %f610;
	@%p841 bra 	$L__BB0_887;
	setp.neu.f32 	%p843, %f514, %f605;
	@%p843 bra 	$L__BB0_886;
	mov.b32 	%r758, 1134788608;
	st.global.u32 	[%rd2], %r758;
	bra.uni 	$L__BB0_1535;
$L__BB0_886:
	mov.b32 	%r757, 1134755840;
	st.global.u32 	[%rd2], %r757;
	bra.uni 	$L__BB0_1535;
$L__BB0_887:
	setp.neu.f32 	%p842, %f514, %f610;
	@%p842 bra 	$L__BB0_889;
	mov.b32 	%r756, 1134723072;
	st.global.u32 	[%rd2], %r756;
	bra.uni 	$L__BB0_1535;
$L__BB0_889:
	mov.b32 	%r755, 1134690304;
	st.global.u32 	[%rd2], %r755;
	bra.uni 	$L__BB0_1535;
$L__BB0_890:
	add.s32 	%r749, %r3, 321;
	cvt.rn.f32.s32 	%f611, %r749;
	setp.leu.f32 	%p838, %f514, %f611;
	@%p838 bra 	$L__BB0_894;
	setp.neu.f32 	%p840, %f514, %f609;
	@%p840 bra 	$L__BB0_893;
	mov.b32 	%r753, 1134657536;
	st.global.u32 	[%rd2], %r753;
	bra.uni 	$L__BB0_1535;
$L__BB0_893:
	mov.b32 	%r752, 1134624768;
	st.global.u32 	[%rd2], %r752;
	bra.uni 	$L__BB0_1535;
$L__BB0_894:
	setp.neu.f32 	%p839, %f514, %f611;
	@%p839 bra 	$L__BB0_896;
	mov.b32 	%r751, 1134592000;
	st.global.u32 	[%rd2], %r751;
	bra.uni 	$L__BB0_1535;
$L__BB0_896:
	mov.b32 	%r750, 1134559232;
	st.global.u32 	[%rd2], %r750;
	bra.uni 	$L__BB0_1535;
$L__BB0_897:
	add.s32 	%r650, %r3, 287;
	cvt.rn.f32.s32 	%f612, %r650;
	setp.leu.f32 	%p771, %f514, %f612;
	@%p771 bra 	$L__BB0_961;
	add.s32 	%r698, %r3, 303;
	cvt.rn.f32.s32 	%f613, %r698;
	setp.leu.f32 	%p803, %f514, %f613;
	@%p803 bra 	$L__BB0_930;
	add.s32 	%r722, %r3, 311;
	cvt.rn.f32.s32 	%f614, %r722;
	setp.leu.f32 	%p819, %f514, %f614;
	@%p819 bra 	$L__BB0_915;
	add.s32 	%r734, %r3, 315;
	cvt.rn.f32.s32 	%f615, %r734;
	setp.leu.f32 	%p827, %f514, %f615;
	@%p827 bra 	$L__BB0_908;
	add.s32 	%r740, %r3, 317;
	cvt.rn.f32.s32 	%f616, %r740;
	setp.leu.f32 	%p831, %f514, %f616;
	@%p831 bra 	$L__BB0_905;
	setp.neu.f32 	%p833, %f514, %f580;
	@%p833 bra 	$L__BB0_904;
	mov.b32 	%r744, 1134526464;
	st.global.u32 	[%rd2], %r744;
	bra.uni 	$L__BB0_1535;
$L__BB0_904:
	mov.b32 	%r743, 1134493696;
	st.global.u32 	[%rd2], %r743;
	bra.uni 	$L__BB0_1535;
$L__BB0_905:
	setp.neu.f32 	%p832, %f514, %f616;
	@%p832 bra 	$L__BB0_907;
	mov.b32 	%r742, 1134460928;
	st.global.u32 	[%rd2], %r742;
	bra.uni 	$L__BB0_1535;
$L__BB0_907:
	mov.b32 	%r741, 1134428160;
	st.global.u32 	[%rd2], %r741;
	bra.uni 	$L__BB0_1535;
$L__BB0_908:
	add.s32 	%r735, %r3, 313;
	cvt.rn.f32.s32 	%f617, %r735;
	setp.leu.f32 	%p828, %f514, %f617;
	@%p828 bra 	$L__BB0_912;
	setp.neu.f32 	%p830, %f514, %f615;
	@%p830 bra 	$L__BB0_911;
	mov.b32 	%r739, 1134395392;
	st.global.u32 	[%rd2], %r739;
	bra.uni 	$L__BB0_1535;
$L__BB0_911:
	mov.b32 	%r738, 1134362624;
	st.global.u32 	[%rd2], %r738;
	bra.uni 	$L__BB0_1535;
$L__BB0_912:
	setp.neu.f32 	%p829, %f514, %f617;
	@%p829 bra 	$L__BB0_914;
	mov.b32 	%r737, 1134329856;
	st.global.u32 	[%rd2], %r737;
	bra.uni 	$L__BB0_1535;
$L__BB0_914:
	mov.b32 	%r736, 1134297088;
	st.global.u32 	[%rd2], %r736;
	bra.uni 	$L__BB0_1535;
$L__BB0_915:
	add.s32 	%r723, %r3, 307;
	cvt.rn.f32.s32 	%f618, %r723;
	setp.leu.f32 	%p820, %f514, %f618;
	@%p820 bra 	$L__BB0_923;
	add.s32 	%r729, %r3, 309;
	cvt.rn.f32.s32 	%f619, %r729;
	setp.leu.f32 	%p824, %f514, %f619;
	@%p824 bra 	$L__BB0_920;
	setp.neu.f32 	%p826, %f514, %f614;
	@%p826 bra 	$L__BB0_919;
	mov.b32 	%r733, 1134264320;
	st.global.u32 	[%rd2], %r733;
	bra.uni 	$L__BB0_1535;
$L__BB0_919:
	mov.b32 	%r732, 1134231552;
	st.global.u32 	[%rd2], %r732;
	bra.uni 	$L__BB0_1535;
$L__BB0_920:
	setp.neu.f32 	%p825, %f514, %f619;
	@%p825 bra 	$L__BB0_922;
	mov.b32 	%r731, 1134198784;
	st.global.u32 	[%rd2], %r731;
	bra.uni 	$L__BB0_1535;
$L__BB0_922:
	mov.b32 	%r730, 1134166016;
	st.global.u32 	[%rd2], %r730;
	bra.uni 	$L__BB0_1535;
$L__BB0_923:
	add.s32 	%r724, %r3, 305;
	cvt.rn.f32.s32 	%f620, %r724;
	setp.leu.f32 	%p821, %f514, %f620;
	@%p821 bra 	$L__BB0_927;
	setp.neu.f32 	%p823, %f514, %f618;
	@%p823 bra 	$L__BB0_926;
	mov.b32 	%r728, 1134133248;
	st.global.u32 	[%rd2], %r728;
	bra.uni 	$L__BB0_1535;
$L__BB0_926:
	mov.b32 	%r727, 1134100480;
	st.global.u32 	[%rd2], %r727;
	bra.uni 	$L__BB0_1535;
$L__BB0_927:
	setp.neu.f32 	%p822, %f514, %f620;
	@%p822 bra 	$L__BB0_929;
	mov.b32 	%r726, 1134067712;
	st.global.u32 	[%rd2], %r726;
	bra.uni 	$L__BB0_1535;
$L__BB0_929:
	mov.b32 	%r725, 1134034944;
	st.global.u32 	[%rd2], %r725;
	bra.uni 	$L__BB0_1535;
$L__BB0_930:
	add.s32 	%r699, %r3, 295;
	cvt.rn.f32.s32 	%f621, %r699;
	setp.leu.f32 	%p804, %f514, %f621;
	@%p804 bra 	$L__BB0_946;
	add.s32 	%r711, %r3, 299;
	cvt.rn.f32.s32 	%f622, %r711;
	setp.leu.f32 	%p812, %f514, %f622;
	@%p812 bra 	$L__BB0_939;
	add.s32 	%r717, %r3, 301;
	cvt.rn.f32.s32 	%f623, %r717;
	setp.leu.f32 	%p816, %f514, %f623;
	@%p816 bra 	$L__BB0_936;
	setp.neu.f32 	%p818, %f514, %f613;
	@%p818 bra 	$L__BB0_935;
	mov.b32 	%r721, 1134002176;
	st.global.u32 	[%rd2], %r721;
	bra.uni 	$L__BB0_1535;
$L__BB0_935:
	mov.b32 	%r720, 1133969408;
	st.global.u32 	[%rd2], %r720;
	bra.uni 	$L__BB0_1535;
$L__BB0_936:
	setp.neu.f32 	%p817, %f514, %f623;
	@%p817 bra 	$L__BB0_938;
	mov.b32 	%r719, 1133936640;
	st.global.u32 	[%rd2], %r719;
	bra.uni 	$L__BB0_1535;
$L__BB0_938:
	mov.b32 	%r718, 1133903872;
	st.global.u32 	[%rd2], %r718;
	bra.uni 	$L__BB0_1535;
$L__BB0_939:
	add.s32 	%r712, %r3, 297;
	cvt.rn.f32.s32 	%f624, %r712;
	setp.leu.f32 	%p813, %f514, %f624;
	@%p813 bra 	$L__BB0_943;
	setp.neu.f32 	%p815, %f514, %f622;
	@%p815 bra 	$L__BB0_942;
	mov.b32 	%r716, 1133871104;
	st.global.u32 	[%rd2], %r716;
	bra.uni 	$L__BB0_1535;
$L__BB0_942:
	mov.b32 	%r715, 1133838336;
	st.global.u32 	[%rd2], %r715;
	bra.uni 	$L__BB0_1535;
$L__BB0_943:
	setp.neu.f32 	%p814, %f514, %f624;
	@%p814 bra 	$L__BB0_945;
	mov.b32 	%r714, 1133805568;
	st.global.u32 	[%rd2], %r714;
	bra.uni 	$L__BB0_1535;
$L__BB0_945:
	mov.b32 	%r713, 1133772800;
	st.global.u32 	[%rd2], %r713;
	bra.uni 	$L__BB0_1535;
$L__BB0_946:
	add.s32 	%r700, %r3, 291;
	cvt.rn.f32.s32 	%f625, %r700;
	setp.leu.f32 	%p805, %f514, %f625;
	@%p805 bra 	$L__BB0_954;
	add.s32 	%r706, %r3, 293;
	cvt.rn.f32.s32 	%f626, %r706;
	setp.leu.f32 	%p809, %f514, %f626;
	@%p809 bra 	$L__BB0_951;
	setp.neu.f32 	%p811, %f514, %f621;
	@%p811 bra 	$L__BB0_950;
	mov.b32 	%r710, 1133740032;
	st.global.u32 	[%rd2], %r710;
	bra.uni 	$L__BB0_1535;
$L__BB0_950:
	mov.b32 	%r709, 1133707264;
	st.global.u32 	[%rd2], %r709;
	bra.uni 	$L__BB0_1535;
$L__BB0_951:
	setp.neu.f32 	%p810, %f514, %f626;
	@%p810 bra 	$L__BB0_953;
	mov.b32 	%r708, 1133674496;
	st.global.u32 	[%rd2], %r708;
	bra.uni 	$L__BB0_1535;
$L__BB0_953:
	mov.b32 	%r707, 1133641728;
	st.global.u32 	[%rd2], %r707;
	bra.uni 	$L__BB0_1535;
$L__BB0_954:
	add.s32 	%r701, %r3, 289;
	cvt.rn.f32.s32 	%f627, %r701;
	setp.leu.f32 	%p806, %f514, %f627;
	@%p806 bra 	$L__BB0_958;
	setp.neu.f32 	%p808, %f514, %f625;
	@%p808 bra 	$L__BB0_957;
	mov.b32 	%r705, 1133608960;
	st.global.u32 	[%rd2], %r705;
	bra.uni 	$L__BB0_1535;
$L__BB0_957:
	mov.b32 	%r704, 1133576192;
	st.global.u32 	[%rd2], %r704;
	bra.uni 	$L__BB0_1535;
$L__BB0_958:
	setp.neu.f32 	%p807, %f514, %f627;
	@%p807 bra 	$L__BB0_960;
	mov.b32 	%r703, 1133543424;
	st.global.u32 	[%rd2], %r703;
	bra.uni 	$L__BB0_1535;
$L__BB0_960:
	mov.b32 	%r702, 1133510656;
	st.global.u32 	[%rd2], %r702;
	bra.uni 	$L__BB0_1535;
$L__BB0_961:
	add.s32 	%r651, %r3, 271;
	cvt.rn.f32.s32 	%f628, %r651;
	setp.leu.f32 	%p772, %f514, %f628;
	@%p772 bra 	$L__BB0_993;
	add.s32 	%r675, %r3, 279;
	cvt.rn.f32.s32 	%f629, %r675;
	setp.leu.f32 	%p788, %f514, %f629;
	@%p788 bra 	$L__BB0_978;
	add.s32 	%r687, %r3, 283;
	cvt.rn.f32.s32 	%f630, %r687;
	setp.leu.f32 	%p796, %f514, %f630;
	@%p796 bra 	$L__BB0_971;
	add.s32 	%r693, %r3, 285;
	cvt.rn.f32.s32 	%f631, %r693;
	setp.leu.f32 	%p800, %f514, %f631;
	@%p800 bra 	$L__BB0_968;
	setp.neu.f32 	%p802, %f514, %f612;
	@%p802 bra 	$L__BB0_967;
	mov.b32 	%r697, 1133477888;
	st.global.u32 	[%rd2], %r697;
	bra.uni 	$L__BB0_1535;
$L__BB0_967:
	mov.b32 	%r696, 1133445120;
	st.global.u32 	[%rd2], %r696;
	bra.uni 	$L__BB0_1535;
$L__BB0_968:
	setp.neu.f32 	%p801, %f514, %f631;
	@%p801 bra 	$L__BB0_970;
	mov.b32 	%r695, 1133412352;
	st.global.u32 	[%rd2], %r695;
	bra.uni 	$L__BB0_1535;
$L__BB0_970:
	mov.b32 	%r694, 1133379584;
	st.global.u32 	[%rd2], %r694;
	bra.uni 	$L__BB0_1535;
$L__BB0_971:
	add.s32 	%r688, %r3, 281;
	cvt.rn.f32.s32 	%f632, %r688;
	setp.leu.f32 	%p797, %f514, %f632;
	@%p797 bra 	$L__BB0_975;
	setp.neu.f32 	%p799, %f514, %f630;
	@%p799 bra 	$L__BB0_974;
	mov.b32 	%r692, 1133346816;
	st.global.u32 	[%rd2], %r692;
	bra.uni 	$L__BB0_1535;
$L__BB0_974:
	mov.b32 	%r691, 1133314048;
	st.global.u32 	[%rd2], %r691;
	bra.uni 	$L__BB0_1535;
$L__BB0_975:
	setp.neu.f32 	%p798, %f514, %f632;
	@%p798 bra 	$L__BB0_977;
	mov.b32 	%r690, 1133281280;
	st.global.u32 	[%rd2], %r690;
	bra.uni 	$L__BB0_1535;
$L__BB0_977:
	mov.b32 	%r689, 1133248512;
	st.global.u32 	[%rd2], %r689;
	bra.uni 	$L__BB0_1535;
$L__BB0_978:
	add.s32 	%r676, %r3, 275;
	cvt.rn.f32.s32 	%f633, %r676;
	setp.leu.f32 	%p789, %f514, %f633;
	@%p789 bra 	$L__BB0_986;
	add.s32 	%r682, %r3, 277;
	cvt.rn.f32.s32 	%f634, %r682;
	setp.leu.f32 	%p793, %f514, %f634;
	@%p793 bra 	$L__BB0_983;
	setp.neu.f32 	%p795, %f514, %f629;
	@%p795 bra 	$L__BB0_982;
	mov.b32 	%r686, 1133215744;
	st.global.u32 	[%rd2], %r686;
	bra.uni 	$L__BB0_1535;
$L__BB0_982:
	mov.b32 	%r685, 1133182976;
	st.global.u32 	[%rd2], %r685;
	bra.uni 	$L__BB0_1535;
$L__BB0_983:
	setp.neu.f32 	%p794, %f514, %f634;
	@%p794 bra 	$L__BB0_985;
	mov.b32 	%r684, 1133150208;
	st.global.u32 	[%rd2], %r684;
	bra.uni 	$L__BB0_1535;
$L__BB0_985:
	mov.b32 	%r683, 1133117440;
	st.global.u32 	[%rd2], %r683;
	bra.uni 	$L__BB0_1535;
$L__BB0_986:
	add.s32 	%r677, %r3, 273;
	cvt.rn.f32.s32 	%f635, %r677;
	setp.leu.f32 	%p790, %f514, %f635;
	@%p790 bra 	$L__BB0_990;
	setp.neu.f32 	%p792, %f514, %f633;
	@%p792 bra 	$L__BB0_989;
	mov.b32 	%r681, 1133084672;
	st.global.u32 	[%rd2], %r681;
	bra.uni 	$L__BB0_1535;
$L__BB0_989:
	mov.b32 	%r680, 1133051904;
	st.global.u32 	[%rd2], %r680;
	bra.uni 	$L__BB0_1535;
$L__BB0_990:
	setp.neu.f32 	%p791, %f514, %f635;
	@%p791 bra 	$L__BB0_992;
	mov.b32 	%r679, 1133019136;
	st.global.u32 	[%rd2], %r679;
	bra.uni 	$L__BB0_1535;
$L__BB0_992:
	mov.b32 	%r678, 1132986368;
	st.global.u32 	[%rd2], %r678;
	bra.uni 	$L__BB0_1535;
$L__BB0_993:
	add.s32 	%r652, %r3, 263;
	cvt.rn.f32.s32 	%f636, %r652;
	setp.leu.f32 	%p773, %f514, %f636;
	@%p773 bra 	$L__BB0_1009;
	add.s32 	%r664, %r3, 267;
	cvt.rn.f32.s32 	%f637, %r664;
	setp.leu.f32 	%p781, %f514, %f637;
	@%p781 bra 	$L__BB0_1002;
	add.s32 	%r670, %r3, 269;
	cvt.rn.f32.s32 	%f638, %r670;
	setp.leu.f32 	%p785, %f514, %f638;
	@%p785 bra 	$L__BB0_999;
	setp.neu.f32 	%p787, %f514, %f628;
	@%p787 bra 	$L__BB0_998;
	mov.b32 	%r674, 1132953600;
	st.global.u32 	[%rd2], %r674;
	bra.uni 	$L__BB0_1535;
$L__BB0_998:
	mov.b32 	%r673, 1132920832;
	st.global.u32 	[%rd2], %r673;
	bra.uni 	$L__BB0_1535;
$L__BB0_999:
	setp.neu.f32 	%p786, %f514, %f638;
	@%p786 bra 	$L__BB0_1001;
	mov.b32 	%r672, 1132888064;
	st.global.u32 	[%rd2], %r672;
	bra.uni 	$L__BB0_1535;
$L__BB0_1001:
	mov.b32 	%r671, 1132855296;
	st.global.u32 	[%rd2], %r671;
	bra.uni 	$L__BB0_1535;
$L__BB0_1002:
	add.s32 	%r665, %r3, 265;
	cvt.rn.f32.s32 	%f639, %r665;
	setp.leu.f32 	%p782, %f514, %f639;
	@%p782 bra 	$L__BB0_1006;
	setp.neu.f32 	%p784, %f514, %f637;
	@%p784 bra 	$L__BB0_1005;
	mov.b32 	%r669, 1132822528;
	st.global.u32 	[%rd2], %r669;
	bra.uni 	$L__BB0_1535;
$L__BB0_1005:
	mov.b32 	%r668, 1132789760;
	st.global.u32 	[%rd2], %r668;
	bra.uni 	$L__BB0_1535;
$L__BB0_1006:
	setp.neu.f32 	%p783, %f514, %f639;
	@%p783 bra 	$L__BB0_1008;
	mov.b32 	%r667, 1132756992;
	st.global.u32 	[%rd2], %r667;
	bra.uni 	$L__BB0_1535;
$L__BB0_1008:
	mov.b32 	%r666, 1132724224;
	st.global.u32 	[%rd2], %r666;
	bra.uni 	$L__BB0_1535;
$L__BB0_1009:
	add.s32 	%r653, %r3, 259;
	cvt.rn.f32.s32 	%f640, %r653;
	setp.leu.f32 	%p774, %f514, %f640;
	@%p774 bra 	$L__BB0_1017;
	add.s32 	%r659, %r3, 261;
	cvt.rn.f32.s32 	%f641, %r659;
	setp.leu.f32 	%p778, %f514, %f641;
	@%p778 bra 	$L__BB0_1014;
	setp.neu.f32 	%p780, %f514, %f636;
	@%p780 bra 	$L__BB0_1013;
	mov.b32 	%r663, 1132691456;
	st.global.u32 	[%rd2], %r663;
	bra.uni 	$L__BB0_1535;
$L__BB0_1013:
	mov.b32 	%r662, 1132658688;
	st.global.u32 	[%rd2], %r662;
	bra.uni 	$L__BB0_1535;
$L__BB0_1014:
	setp.neu.f32 	%p779, %f514, %f641;
	@%p779 bra 	$L__BB0_1016;
	mov.b32 	%r661, 1132625920;
	st.global.u32 	[%rd2], %r661;
	bra.uni 	$L__BB0_1535;
$L__BB0_1016:
	mov.b32 	%r660, 1132593152;
	st.global.u32 	[%rd2], %r660;
	bra.uni 	$L__BB0_1535;
$L__BB0_1017:
	add.s32 	%r654, %r3, 257;
	cvt.rn.f32.s32 	%f642, %r654;
	setp.leu.f32 	%p775, %f514, %f642;
	@%p775 bra 	$L__BB0_1021;
	setp.neu.f32 	%p777, %f514, %f640;
	@%p777 bra 	$L__BB0_1020;
	mov.b32 	%r658, 1132560384;
	st.global.u32 	[%rd2], %r658;
	bra.uni 	$L__BB0_1535;
$L__BB0_1020:
	mov.b32 	%r657, 1132527616;
	st.global.u32 	[%rd2], %r657;
	bra.uni 	$L__BB0_1535;
$L__BB0_1021:
	setp.neu.f32 	%p776, %f514, %f642;
	@%p776 bra 	$L__BB0_1023;
	mov.b32 	%r656, 1132494848;
	st.global.u32 	[%rd2], %r656;
	bra.uni 	$L__BB0_1535;
$L__BB0_1023:
	mov.b32 	%r655, 1132462080;
	st.global.u32 	[%rd2], %r655;
	bra.uni 	$L__BB0_1535;
$L__BB0_1024:
	add.s32 	%r265, %r3, 127;
	cvt.rn.f32.s32 	%f643, %r265;
	setp.leu.f32 	%p514, %f514, %f643;
	@%p514 bra 	$L__BB0_1280;
	add.s32 	%r457, %r3, 191;
	cvt.rn.f32.s32 	%f644, %r457;
	setp.leu.f32 	%p642, %f514, %f644;
	@%p642 bra 	$L__BB0_1153;
	add.s32 	%r553, %r3, 223;
	cvt.rn.f32.s32 	%f645, %r553;
	setp.leu.f32 	%p706, %f514, %f645;
	@%p706 bra 	$L__BB0_1090;
	add.s32 	%r601, %r3, 239;
	cvt.rn.f32.s32 	%f646, %r601;
	setp.leu.f32 	%p738, %f514, %f646;
	@%p738 bra 	$L__BB0_1059;
	add.s32 	%r625, %r3, 247;
	cvt.rn.f32.s32 	%f647, %r625;
	setp.leu.f32 	%p754, %f514, %f647;
	@%p754 bra 	$L__BB0_1044;
	add.s32 	%r637, %r3, 251;
	cvt.rn.f32.s32 	%f648, %r637;
	setp.leu.f32 	%p762, %f514, %f648;
	@%p762 bra 	$L__BB0_1037;
	add.s32 	%r643, %r3, 253;
	cvt.rn.f32.s32 	%f649, %r643;
	setp.leu.f32 	%p766, %f514, %f649;
	@%p766 bra 	$L__BB0_1034;
	setp.neu.f32 	%p768, %f514, %f515;
	@%p768 bra 	$L__BB0_1033;
	mov.b32 	%r647, 1132396544;
	st.global.u32 	[%rd2], %r647;
	bra.uni 	$L__BB0_1535;
$L__BB0_1033:
	mov.b32 	%r646, 1132331008;
	st.global.u32 	[%rd2], %r646;
	bra.uni 	$L__BB0_1535;
$L__BB0_1034:
	setp.neu.f32 	%p767, %f514, %f649;
	@%p767 bra 	$L__BB0_1036;
	mov.b32 	%r645, 1132265472;
	st.global.u32 	[%rd2], %r645;
	bra.uni 	$L__BB0_1535;
$L__BB0_1036:
	mov.b32 	%r644, 1132199936;
	st.global.u32 	[%rd2], %r644;
	bra.uni 	$L__BB0_1535;
$L__BB0_1037:
	add.s32 	%r638, %r3, 249;
	cvt.rn.f32.s32 	%f650, %r638;
	setp.leu.f32 	%p763, %f514, %f650;
	@%p763 bra 	$L__BB0_1041;
	setp.neu.f32 	%p765, %f514, %f648;
	@%p765 bra 	$L__BB0_1040;
	mov.b32 	%r642, 1132134400;
	st.global.u32 	[%rd2], %r642;
	bra.uni 	$L__BB0_1535;
$L__BB0_1040:
	mov.b32 	%r641, 1132068864;
	st.global.u32 	[%rd2], %r641;
	bra.uni 	$L__BB0_1535;
$L__BB0_1041:
	setp.neu.f32 	%p764, %f514, %f650;
	@%p764 bra 	$L__BB0_1043;
	mov.b32 	%r640, 1132003328;
	st.global.u32 	[%rd2], %r640;
	bra.uni 	$L__BB0_1535;
$L__BB0_1043:
	mov.b32 	%r639, 1131937792;
	st.global.u32 	[%rd2], %r639;
	bra.uni 	$L__BB0_1535;
$L__BB0_1044:
	add.s32 	%r626, %r3, 243;
	cvt.rn.f32.s32 	%f651, %r626;
	setp.leu.f32 	%p755, %f514, %f651;
	@%p755 bra 	$L__BB0_1052;
	add.s32 	%r632, %r3, 245;
	cvt.rn.f32.s32 	%f652, %r632;
	setp.leu.f32 	%p759, %f514, %f652;
	@%p759 bra 	$L__BB0_1049;
	setp.neu.f32 	%p761, %f514, %f647;
	@%p761 bra 	$L__BB0_1048;
	mov.b32 	%r636, 1131872256;
	st.global.u32 	[%rd2], %r636;
	bra.uni 	$L__BB0_1535;
$L__BB0_1048:
	mov.b32 	%r635, 1131806720;
	st.global.u32 	[%rd2], %r635;
	bra.uni 	$L__BB0_1535;
$L__BB0_1049:
	setp.neu.f32 	%p760, %f514, %f652;
	@%p760 bra 	$L__BB0_1051;
	mov.b32 	%r634, 1131741184;
	st.global.u32 	[%rd2], %r634;
	bra.uni 	$L__BB0_1535;
$L__BB0_1051:
	mov.b32 	%r633, 1131675648;
	st.global.u32 	[%rd2], %r633;
	bra.uni 	$L__BB0_1535;
$L__BB0_1052:
	add.s32 	%r627, %r3, 241;
	cvt.rn.f32.s32 	%f653, %r627;
	setp.leu.f32 	%p756, %f514, %f653;
	@%p756 bra 	$L__BB0_1056;
	setp.neu.f32 	%p758, %f514, %f651;
	@%p758 bra 	$L__BB0_1055;
	mov.b32 	%r631, 1131610112;
	st.global.u32 	[%rd2], %r631;
	bra.uni 	$L__BB0_1535;
$L__BB0_1055:
	mov.b32 	%r630, 1131544576;
	st.global.u32 	[%rd2], %r630;
	bra.uni 	$L__BB0_1535;
$L__BB0_1056:
	setp.neu.f32 	%p757, %f514, %f653;
	@%p757 bra 	$L__BB0_1058;
	mov.b32 	%r629, 1131479040;
	st.global.u32 	[%rd2], %r629;
	bra.uni 	$L__BB0_1535;
$L__BB0_1058:
	mov.b32 	%r628, 1131413504;
	st.global.u32 	[%rd2], %r628;
	bra.uni 	$L__BB0_1535;
$L__BB0_1059:
	add.s32 	%r602, %r3, 231;
	cvt.rn.f32.s32 	%f654, %r602;
	setp.leu.f32 	%p739, %f514, %f654;
	@%p739 bra 	$L__BB0_1075;
	add.s32 	%r614, %r3, 235;
	cvt.rn.f32.s32 	%f655, %r614;
	setp.leu.f32 	%p747, %f514, %f655;
	@%p747 bra 	$L__BB0_1068;
	add.s32 	%r620, %r3, 237;
	cvt.rn.f32.s32 	%f656, %r620;
	setp.leu.f32 	%p751, %f514, %f656;
	@%p751 bra 	$L__BB0_1065;
	setp.neu.f32 	%p753, %f514, %f646;
	@%p753 bra 	$L__BB0_1064;
	mov.b32 	%r624, 1131347968;
	st.global.u32 	[%rd2], %r624;
	bra.uni 	$L__BB0_1535;
$L__BB0_1064:
	mov.b32 	%r623, 1131282432;
	st.global.u32 	[%rd2], %r623;
	bra.uni 	$L__BB0_1535;
$L__BB0_1065:
	setp.neu.f32 	%p752, %f514, %f656;
	@%p752 bra 	$L__BB0_1067;
	mov.b32 	%r622, 1131216896;
	st.global.u32 	[%rd2], %r622;
	bra.uni 	$L__BB0_1535;
$L__BB0_1067:
	mov.b32 	%r621, 1131151360;
	st.global.u32 	[%rd2], %r621;
	bra.uni 	$L__BB0_1535;
$L__BB0_1068:
	add.s32 	%r615, %r3, 233;
	cvt.rn.f32.s32 	%f657, %r615;
	setp.leu.f32 	%p748, %f514, %f657;
	@%p748 bra 	$L__BB0_1072;
	setp.neu.f32 	%p750, %f514, %f655;
	@%p750 bra 	$L__BB0_1071;
	mov.b32 	%r619, 1131085824;
	st.global.u32 	[%rd2], %r619;
	bra.uni 	$L__BB0_1535;
$L__BB0_1071:
	mov.b32 	%r618, 1131020288;
	st.global.u32 	[%rd2], %r618;
	bra.uni 	$L__BB0_1535;
$L__BB0_1072:
	setp.neu.f32 	%p749, %f514, %f657;
	@%p749 bra 	$L__BB0_1074;
	mov.b32 	%r617, 1130954752;
	st.global.u32 	[%rd2], %r617;
	bra.uni 	$L__BB0_1535;
$L__BB0_1074:
	mov.b32 	%r616, 1130889216;
	st.global.u32 	[%rd2], %r616;
	bra.uni 	$L__BB0_1535;
$L__BB0_1075:
	add.s32 	%r603, %r3, 227;
	cvt.rn.f32.s32 	%f658, %r603;
	setp.leu.f32 	%p740, %f514, %f658;
	@%p740 bra 	$L__BB0_1083;
	add.s32 	%r609, %r3, 229;
	cvt.rn.f32.s32 	%f659, %r609;
	setp.leu.f32 	%p744, %f514, %f659;
	@%p744 bra 	$L__BB0_1080;
	setp.neu.f32 	%p746, %f514, %f654;
	@%p746 bra 	$L__BB0_1079;
	mov.b32 	%r613, 1130823680;
	st.global.u32 	[%rd2], %r613;
	bra.uni 	$L__BB0_1535;
$L__BB0_1079:
	mov.b32 	%r612, 1130758144;
	st.global.u32 	[%rd2], %r612;
	bra.uni 	$L__BB0_1535;
$L__BB0_1080:
	setp.neu.f32 	%p745, %f514, %f659;
	@%p745 bra 	$L__BB0_1082;
	mov.b32 	%r611, 1130692608;
	st.global.u32 	[%rd2], %r611;
	bra.uni 	$L__BB0_1535;
$L__BB0_1082:
	mov.b32 	%r610, 1130627072;
	st.global.u32 	[%rd2], %r610;
	bra.uni 	$L__BB0_1535;
$L__BB0_1083:
	add.s32 	%r604, %r3, 225;
	cvt.rn.f32.s32 	%f660, %r604;
	setp.leu.f32 	%p741, %f514, %f660;
	@%p741 bra 	$L__BB0_1087;
	setp.neu.f32 	%p743, %f514, %f658;
	@%p743 bra 	$L__BB0_1086;
	mov.b32 	%r608, 1130561536;
	st.global.u32 	[%rd2], %r608;
	bra.uni 	$L__BB0_1535;
$L__BB0_1086:
	mov.b32 	%r607, 1130496000;
	st.global.u32 	[%rd2], %r607;
	bra.uni 	$L__BB0_1535;
$L__BB0_1087:
	setp.neu.f32 	%p742, %f514, %f660;
	@%p742 bra 	$L__BB0_1089;
	mov.b32 	%r606, 1130430464;
	st.global.u32 	[%rd2], %r606;
	bra.uni 	$L__BB0_1535;
$L__BB0_1089:
	mov.b32 	%r605, 1130364928;
	st.global.u32 	[%rd2], %r605;
	bra.uni 	$L__BB0_1535;
$L__BB0_1090:
	add.s32 	%r554, %r3, 207;
	cvt.rn.f32.s32 	%f661, %r554;
	setp.leu.f32 	%p707, %f514, %f661;
	@%p707 bra 	$L__BB0_1122;
	add.s32 	%r578, %r3, 215;
	cvt.rn.f32.s32 	%f662, %r578;
	setp.leu.f32 	%p723, %f514, %f662;
	@%p723 bra 	$L__BB0_1107;
	add.s32 	%r590, %r3, 219;
	cvt.rn.f32.s32 	%f663, %r590;
	setp.leu.f32 	%p731, %f514, %f663;
	@%p731 bra 	$L__BB0_1100;
	add.s32 	%r596, %r3, 221;
	cvt.rn.f32.s32 	%f664, %r596;
	setp.leu.f32 	%p735, %f514, %f664;
	@%p735 bra 	$L__BB0_1097;
	setp.neu.f32 	%p737, %f514, %f645;
	@%p737 bra 	$L__BB0_1096;
	mov.b32 	%r600, 1130299392;
	st.global.u32 	[%rd2], %r600;
	bra.uni 	$L__BB0_1535;
$L__BB0_1096:
	mov.b32 	%r599, 1130233856;
	st.global.u32 	[%rd2], %r599;
	bra.uni 	$L__BB0_1535;
$L__BB0_1097:
	setp.neu.f32 	%p736, %f514, %f664;
	@%p736 bra 	$L__BB0_1099;
	mov.b32 	%r598, 1130168320;
	st.global.u32 	[%rd2], %r598;
	bra.uni 	$L__BB0_1535;
$L__BB0_1099:
	mov.b32 	%r597, 1130102784;
	st.global.u32 	[%rd2], %r597;
	bra.uni 	$L__BB0_1535;
$L__BB0_1100:
	add.s32 	%r591, %r3, 217;
	cvt.rn.f32.s32 	%f665, %r591;
	setp.leu.f32 	%p732, %f514, %f665;
	@%p732 bra 	$L__BB0_1104;
	setp.neu.f32 	%p734, %f514, %f663;
	@%p734 bra 	$L__BB0_1103;
	mov.b32 	%r595, 1130037248;
	st.global.u32 	[%rd2], %r595;
	bra.uni 	$L__BB0_1535;
$L__BB0_1103:
	mov.b32 	%r594, 1129971712;
	st.global.u32 	[%rd2], %r594;
	bra.uni 	$L__BB0_1535;
$L__BB0_1104:
	setp.neu.f32 	%p733, %f514, %f665;
	@%p733 bra 	$L__BB0_1106;
	mov.b32 	%r593, 1129906176;
	st.global.u32 	[%rd2], %r593;
	bra.uni 	$L__BB0_1535;
$L__BB0_1106:
	mov.b32 	%r592, 1129840640;
	st.global.u32 	[%rd2], %r592;
	bra.uni 	$L__BB0_1535;
$L__BB0_1107:
	add.s32 	%r579, %r3, 211;
	cvt.rn.f32.s32 	%f666, %r579;
	setp.leu.f32 	%p724, %f514, %f666;
	@%p724 bra 	$L__BB0_1115;
	add.s32 	%r585, %r3, 213;
	cvt.rn.f32.s32 	%f667, %r585;
	setp.leu.f32 	%p728, %f514, %f667;
	@%p728 bra 	$L__BB0_1112;
	setp.neu.f32 	%p730, %f514, %f662;
	@%p730 bra 	$L__BB0_1111;
	mov.b32 	%r589, 1129775104;
	st.global.u32 	[%rd2], %r589;
	bra.uni 	$L__BB0_1535;
$L__BB0_1111:
	mov.b32 	%r588, 1129709568;
	st.global.u32 	[%rd2], %r588;
	bra.uni 	$L__BB0_1535;
$L__BB0_1112:
	setp.neu.f32 	%p729, %f514, %f667;
	@%p729 bra 	$L__BB0_1114;
	mov.b32 	%r587, 1129644032;
	st.global.u32 	[%rd2], %r587;
	bra.uni 	$L__BB0_1535;
$L__BB0_1114:
	mov.b32 	%r586, 1129578496;
	st.global.u32 	[%rd2], %r586;
	bra.uni 	$L__BB0_1535;
$L__BB0_1115:
	add.s32 	%r580, %r3, 209;
	cvt.rn.f32.s32 	%f668, %r580;
	setp.leu.f32 	%p725, %f514, %f668;
	@%p725 bra 	$L__BB0_1119;
	setp.neu.f32 	%p727, %f514, %f666;
	@%p727 bra 	$L__BB0_1118;
	mov.b32 	%r584, 1129512960;
	st.global.u32 	[%rd2], %r584;
	bra.uni 	$L__BB0_1535;
$L__BB0_1118:
	mov.b32 	%r583, 1129447424;
	st.global.u32 	[%rd2], %r583;
	bra.uni 	$L__BB0_1535;
$L__BB0_1119:
	setp.neu.f32 	%p726, %f514, %f668;
	@%p726 bra 	$L__BB0_1121;
	mov.b32 	%r582, 1129381888;
	st.global.u32 	[%rd2], %r582;
	bra.uni 	$L__BB0_1535;
$L__BB0_1121:
	mov.b32 	%r581, 1129316352;
	st.global.u32 	[%rd2], %r581;
	bra.uni 	$L__BB0_1535;
$L__BB0_1122:
	add.s32 	%r555, %r3, 199;
	cvt.rn.f32.s32 	%f669, %r555;
	setp.leu.f32 	%p708, %f514, %f669;
	@%p708 bra 	$L__BB0_1138;
	add.s32 	%r567, %r3, 203;
	cvt.rn.f32.s32 	%f670, %r567;
	setp.leu.f32 	%p716, %f514, %f670;
	@%p716 bra 	$L__BB0_1131;
	add.s32 	%r573, %r3, 205;
	cvt.rn.f32.s32 	%f671, %r573;
	setp.leu.f32 	%p720, %f514, %f671;
	@%p720 bra 	$L__BB0_1128;
	setp.neu.f32 	%p722, %f514, %f661;
	@%p722 bra 	$L__BB0_1127;
	mov.b32 	%r577, 1129250816;
	st.global.u32 	[%rd2], %r577;
	bra.uni 	$L__BB0_1535;
$L__BB0_1127:
	mov.b32 	%r576, 1129185280;
	st.global.u32 	[%rd2], %r576;
	bra.uni 	$L__BB0_1535;
$L__BB0_1128:
	setp.neu.f32 	%p721, %f514, %f671;
	@%p721 bra 	$L__BB0_1130;
	mov.b32 	%r575, 1129119744;
	st.global.u32 	[%rd2], %r575;
	bra.uni 	$L__BB0_1535;
$L__BB0_1130:
	mov.b32 	%r574, 1129054208;
	st.global.u32 	[%rd2], %r574;
	bra.uni 	$L__BB0_1535;
$L__BB0_1131:
	add.s32 	%r568, %r3, 201;
	cvt.rn.f32.s32 	%f672, %r568;
	setp.leu.f32 	%p717, %f514, %f672;
	@%p717 bra 	$L__BB0_1135;
	setp.neu.f32 	%p719, %f514, %f670;
	@%p719 bra 	$L__BB0_1134;
	mov.b32 	%r572, 1128988672;
	st.global.u32 	[%rd2], %r572;
	bra.uni 	$L__BB0_1535;
$L__BB0_1134:
	mov.b32 	%r571, 1128923136;
	st.global.u32 	[%rd2], %r571;
	bra.uni 	$L__BB0_1535;
$L__BB0_1135:
	setp.neu.f32 	%p718, %f514, %f672;
	@%p718 bra 	$L__BB0_1137;
	mov.b32 	%r570, 1128857600;
	st.global.u32 	[%rd2], %r570;
	bra.uni 	$L__BB0_1535;
$L__BB0_1137:
	mov.b32 	%r569, 1128792064;
	st.global.u32 	[%rd2], %r569;
	bra.uni 	$L__BB0_1535;
$L__BB0_1138:
	add.s32 	%r556, %r3, 195;
	cvt.rn.f32.s32 	%f673, %r556;
	setp.leu.f32 	%p709, %f514, %f673;
	@%p709 bra 	$L__BB0_1146;
	add.s32 	%r562, %r3, 197;
	cvt.rn.f32.s32 	%f674, %r562;
	setp.leu.f32 	%p713, %f514, %f674;
	@%p713 bra 	$L__BB0_1143;
	setp.neu.f32 	%p715, %f514, %f669;
	@%p715 bra 	$L__BB0_1142;
	mov.b32 	%r566, 1128726528;
	st.global.u32 	[%rd2], %r566;
	bra.uni 	$L__BB0_1535;
$L__BB0_1142:
	mov.b32 	%r565, 1128660992;
	st.global.u32 	[%rd2], %r565;
	bra.uni 	$L__BB0_1535;
$L__BB0_1143:
	setp.neu.f32 	%p714, %f514, %f674;
	@%p714 bra 	$L__BB0_1145;
	mov.b32 	%r564, 1128595456;
	st.global.u32 	[%rd2], %r564;
	bra.uni 	$L__BB0_1535;
$L__BB0_1145:
	mov.b32 	%r563, 1128529920;
	st.global.u32 	[%rd2], %r563;
	bra.uni 	$L__BB0_1535;
$L__BB0_1146:
	add.s32 	%r557, %r3, 193;
	cvt.rn.f32.s32 	%f675, %r557;
	setp.leu.f32 	%p710, %f514, %f675;
	@%p710 bra 	$L__BB0_1150;
	setp.neu.f32 	%p712, %f514, %f673;
	@%p712 bra 	$L__BB0_1149;
	mov.b32 	%r561, 1128464384;
	st.global.u32 	[%rd2], %r561;
	bra.uni 	$L__BB0_1535;
$L__BB0_1149:
	mov.b32 	%r560, 1128398848;
	st.global.u32 	[%rd2], %r560;
	bra.uni 	$L__BB0_1535;
$L__BB0_1150:
	setp.neu.f32 	%p711, %f514, %f675;
	@%p711 bra 	$L__BB0_1152;
	mov.b32 	%r559, 1128333312;
	st.global.u32 	[%rd2], %r559;
	bra.uni 	$L__BB0_1535;
$L__BB0_1152:
	mov.b32 	%r558, 1128267776;
	st.global.u32 	[%rd2], %r558;
	bra.uni 	$L__BB0_1535;
$L__BB0_1153:
	add.s32 	%r458, %r3, 159;
	cvt.rn.f32.s32 	%f676, %r458;
	setp.leu.f32 	%p643, %f514, %f676;
	@%p643 bra 	$L__BB0_1217;
	add.s32 	%r506, %r3, 175;
	cvt.rn.f32.s32 	%f677, %r506;
	setp.leu.f32 	%p675, %f514, %f677;
	@%p675 bra 	$L__BB0_1186;
	add.s32 	%r530, %r3, 183;
	cvt.rn.f32.s32 	%f678, %r530;
	setp.leu.f32 	%p691, %f514, %f678;
	@%p691 bra 	$L__BB0_1171;
	add.s32 	%r542, %r3, 187;
	cvt.rn.f32.s32 	%f679, %r542;
	setp.leu.f32 	%p699, %f514, %f679;
	@%p699 bra 	$L__BB0_1164;
	add.s32 	%r548, %r3, 189;
	cvt.rn.f32.s32 	%f680, %r548;
	setp.leu.f32 	%p703, %f514, %f680;
	@%p703 bra 	$L__BB0_1161;
	setp.neu.f32 	%p705, %f514, %f644;
	@%p705 bra 	$L__BB0_1160;
	mov.b32 	%r552, 1128202240;
	st.global.u32 	[%rd2], %r552;
	bra.uni 	$L__BB0_1535;
$L__BB0_1160:
	mov.b32 	%r551, 1128136704;
	st.global.u32 	[%rd2], %r551;
	bra.uni 	$L__BB0_1535;
$L__BB0_1161:
	setp.neu.f32 	%p704, %f514, %f680;
	@%p704 bra 	$L__BB0_1163;
	mov.b32 	%r550, 1128071168;
	st.global.u32 	[%rd2], %r550;
	bra.uni 	$L__BB0_1535;
$L__BB0_1163:
	mov.b32 	%r549, 1128005632;
	st.global.u32 	[%rd2], %r549;
	bra.uni 	$L__BB0_1535;
$L__BB0_1164:
	add.s32 	%r543, %r3, 185;
	cvt.rn.f32.s32 	%f681, %r543;
	setp.leu.f32 	%p700, %f514, %f681;
	@%p700 bra 	$L__BB0_1168;
	setp.neu.f32 	%p702, %f514, %f679;
	@%p702 bra 	$L__BB0_1167;
	mov.b32 	%r547, 1127940096;
	st.global.u32 	[%rd2], %r547;
	bra.uni 	$L__BB0_1535;
$L__BB0_1167:
	mov.b32 	%r546, 1127874560;
	st.global.u32 	[%rd2], %r546;
	bra.uni 	$L__BB0_1535;
$L__BB0_1168:
	setp.neu.f32 	%p701, %f514, %f681;
	@%p701 bra 	$L__BB0_1170;
	mov.b32 	%r545, 1127809024;
	st.global.u32 	[%rd2], %r545;
	bra.uni 	$L__BB0_1535;
$L__BB0_1170:
	mov.b32 	%r544, 1127743488;
	st.global.u32 	[%rd2], %r544;
	bra.uni 	$L__BB0_1535;
$L__BB0_1171:
	add.s32 	%r531, %r3, 179;
	cvt.rn.f32.s32 	%f682, %r531;
	setp.leu.f32 	%p692, %f514, %f682;
	@%p692 bra 	$L__BB0_1179;
	add.s32 	%r537, %r3, 181;
	cvt.rn.f32.s32 	%f683, %r537;
	setp.leu.f32 	%p696, %f514, %f683;
	@%p696 bra 	$L__BB0_1176;
	setp.neu.f32 	%p698, %f514, %f678;
	@%p698 bra 	$L__BB0_1175;
	mov.b32 	%r541, 1127677952;
	st.global.u32 	[%rd2], %r541;
	bra.uni 	$L__BB0_1535;
$L__BB0_1175:
	mov.b32 	%r540, 1127612416;
	st.global.u32 	[%rd2], %r540;
	bra.uni 	$L__BB0_1535;
$L__BB0_1176:
	setp.neu.f32 	%p697, %f514, %f683;
	@%p697 bra 	$L__BB0_1178;
	mov.b32 	%r539, 1127546880;
	st.global.u32 	[%rd2], %r539;
	bra.uni 	$L__BB0_1535;
$L__BB0_1178:
	mov.b32 	%r538, 1127481344;
	st.global.u32 	[%rd2], %r538;
	bra.uni 	$L__BB0_1535;
$L__BB0_1179:
	add.s32 	%r532, %r3, 177;
	cvt.rn.f32.s32 	%f684, %r532;
	setp.leu.f32 	%p693, %f514, %f684;
	@%p693 bra 	$L__BB0_1183;
	setp.neu.f32 	%p695, %f514, %f682;
	@%p695 bra 	$L__BB0_1182;
	mov.b32 	%r536, 1127415808;
	st.global.u32 	[%rd2], %r536;
	bra.uni 	$L__BB0_1535;
$L__BB0_1182:
	mov.b32 	%r535, 1127350272;
	st.global.u32 	[%rd2], %r535;
	bra.uni 	$L__BB0_1535;
$L__BB0_1183:
	setp.neu.f32 	%p694, %f514, %f684;
	@%p694 bra 	$L__BB0_1185;
	mov.b32 	%r534, 1127284736;
	st.global.u32 	[%rd2], %r534;
	bra.uni 	$L__BB0_1535;
$L__BB0_1185:
	mov.b32 	%r533, 1127219200;
	st.global.u32 	[%rd2], %r533;
	bra.uni 	$L__BB0_1535;
$L__BB0_1186:
	add.s32 	%r507, %r3, 167;
	cvt.rn.f32.s32 	%f685, %r507;
	setp.leu.f32 	%p676, %f514, %f685;
	@%p676 bra 	$L__BB0_1202;
	add.s32 	%r519, %r3, 171;
	cvt.rn.f32.s32 	%f686, %r519;
	setp.leu.f32 	%p684, %f514, %f686;
	@%p684 bra 	$L__BB0_1195;
	add.s32 	%r525, %r3, 173;
	cvt.rn.f32.s32 	%f687, %r525;
	setp.leu.f32 	%p688, %f514, %f687;
	@%p688 bra 	$L__BB0_1192;
	setp.neu.f32 	%p690, %f514, %f677;
	@%p690 bra 	$L__BB0_1191;
	mov.b32 	%r529, 1127153664;
	st.global.u32 	[%rd2], %r529;
	bra.uni 	$L__BB0_1535;
$L__BB0_1191:
	mov.b32 	%r528, 1127088128;
	st.global.u32 	[%rd2], %r528;
	bra.uni 	$L__BB0_1535;
$L__BB0_1192:
	setp.neu.f32 	%p689, %f514, %f687;
	@%p689 bra 	$L__BB0_1194;
	mov.b32 	%r527, 1127022592;
	st.global.u32 	[%rd2], %r527;
	bra.uni 	$L__BB0_1535;
$L__BB0_1194:
	mov.b32 	%r526, 1126957056;
	st.global.u32 	[%rd2], %r526;
	bra.uni 	$L__BB0_1535;
$L__BB0_1195:
	add.s32 	%r520, %r3, 169;
	cvt.rn.f32.s32 	%f688, %r520;
	setp.leu.f32 	%p685, %f514, %f688;
	@%p685 bra 	$L__BB0_1199;
	setp.neu.f32 	%p687, %f514, %f686;
	@%p687 bra 	$L__BB0_1198;
	mov.b32 	%r524, 1126891520;
	st.global.u32 	[%rd2], %r524;
	bra.uni 	$L__BB0_1535;
$L__BB0_1198:
	mov.b32 	%r523, 1126825984;
	st.global.u32 	[%rd2], %r523;
	bra.uni 	$L__BB0_1535;
$L__BB0_1199:
	setp.neu.f32 	%p686, %f514, %f688;
	@%p686 bra 	$L__BB0_1201;
	mov.b32 	%r522, 1126760448;
	st.global.u32 	[%rd2], %r522;
	bra.uni 	$L__BB0_1535;
$L__BB0_1201:
	mov.b32 	%r521, 1126694912;
	st.global.u32 	[%rd2], %r521;
	bra.uni 	$L__BB0_1535;
$L__BB0_1202:
	add.s32 	%r508, %r3, 163;
	cvt.rn.f32.s32 	%f689, %r508;
	setp.leu.f32 	%p677, %f514, %f689;
	@%p677 bra 	$L__BB0_1210;
	add.s32 	%r514, %r3, 165;
	cvt.rn.f32.s32 	%f690, %r514;
	setp.leu.f32 	%p681, %f514, %f690;
	@%p681 bra 	$L__BB0_1207;
	setp.neu.f32 	%p683, %f514, %f685;
	@%p683 bra 	$L__BB0_1206;
	mov.b32 	%r518, 1126629376;
	st.global.u32 	[%rd2], %r518;
	bra.uni 	$L__BB0_1535;
$L__BB0_1206:
	mov.b32 	%r517, 1126563840;
	st.global.u32 	[%rd2], %r517;
	bra.uni 	$L__BB0_1535;
$L__BB0_1207:
	setp.neu.f32 	%p682, %f514, %f690;
	@%p682 bra 	$L__BB0_1209;
	mov.b32 	%r516, 1126498304;
	st.global.u32 	[%rd2], %r516;
	bra.uni 	$L__BB0_1535;
$L__BB0_1209:
	mov.b32 	%r515, 1126432768;
	st.global.u32 	[%rd2], %r515;
	bra.uni 	$L__BB0_1535;
$L__BB0_1210:
	add.s32 	%r509, %r3, 161;
	cvt.rn.f32.s32 	%f691, %r509;
	setp.leu.f32 	%p678, %f514, %f691;
	@%p678 bra 	$L__BB0_1214;
	setp.neu.f32 	%p680, %f514, %f689;
	@%p680 bra 	$L__BB0_1213;
	mov.b32 	%r513, 1126367232;
	st.global.u32 	[%rd2], %r513;
	bra.uni 	$L__BB0_1535;
$L__BB0_1213:
	mov.b32 	%r512, 1126301696;
	st.global.u32 	[%rd2], %r512;
	bra.uni 	$L__BB0_1535;
$L__BB0_1214:
	setp.neu.f32 	%p679, %f514, %f691;
	@%p679 bra 	$L__BB0_1216;
	mov.b32 	%r511, 1126236160;
	st.global.u32 	[%rd2], %r511;
	bra.uni 	$L__BB0_1535;
$L__BB0_1216:
	mov.b32 	%r510, 1126170624;
	st.global.u32 	[%rd2], %r510;
	bra.uni 	$L__BB0_1535;
$L__BB0_1217:
	add.s32 	%r459, %r3, 143;
	cvt.rn.f32.s32 	%f692, %r459;
	setp.leu.f32 	%p644, %f514, %f692;
	@%p644 bra 	$L__BB0_1249;
	add.s32 	%r483, %r3, 151;
	cvt.rn.f32.s32 	%f693, %r483;
	setp.leu.f32 	%p660, %f514, %f693;
	@%p660 bra 	$L__BB0_1234;
	add.s32 	%r495, %r3, 155;
	cvt.rn.f32.s32 	%f694, %r495;
	setp.leu.f32 	%p668, %f514, %f694;
	@%p668 bra 	$L__BB0_1227;
	add.s32 	%r501, %r3, 157;
	cvt.rn.f32.s32 	%f695, %r501;
	setp.leu.f32 	%p672, %f514, %f695;
	@%p672 bra 	$L__BB0_1224;
	setp.neu.f32 	%p674, %f514, %f676;
	@%p674 bra 	$L__BB0_1223;
	mov.b32 	%r505, 1126105088;
	st.global.u32 	[%rd2], %r505;
	bra.uni 	$L__BB0_1535;
$L__BB0_1223:
	mov.b32 	%r504, 1126039552;
	st.global.u32 	[%rd2], %r504;
	bra.uni 	$L__BB0_1535;
$L__BB0_1224:
	setp.neu.f32 	%p673, %f514, %f695;
	@%p673 bra 	$L__BB0_1226;
	mov.b32 	%r503, 1125974016;
	st.global.u32 	[%rd2], %r503;
	bra.uni 	$L__BB0_1535;
$L__BB0_1226:
	mov.b32 	%r502, 1125908480;
	st.global.u32 	[%rd2], %r502;
	bra.uni 	$L__BB0_1535;
$L__BB0_1227:
	add.s32 	%r496, %r3, 153;
	cvt.rn.f32.s32 	%f696, %r496;
	setp.leu.f32 	%p669, %f514, %f696;
	@%p669 bra 	$L__BB0_1231;
	setp.neu.f32 	%p671, %f514, %f694;
	@%p671 bra 	$L__BB0_1230;
	mov.b32 	%r500, 1125842944;
	st.global.u32 	[%rd2], %r500;
	bra.uni 	$L__BB0_1535;
$L__BB0_1230:
	mov.b32 	%r499, 1125777408;
	st.global.u32 	[%rd2], %r499;
	bra.uni 	$L__BB0_1535;
$L__BB0_1231:
	setp.neu.f32 	%p670, %f514, %f696;
	@%p670 bra 	$L__BB0_1233;
	mov.b32 	%r498, 1125711872;
	st.global.u32 	[%rd2], %r498;
	bra.uni 	$L__BB0_1535;
$L__BB0_1233:
	mov.b32 	%r497, 1125646336;
	st.global.u32 	[%rd2], %r497;
	bra.uni 	$L__BB0_1535;
$L__BB0_1234:
	add.s32 	%r484, %r3, 147;
	cvt.rn.f32.s32 	%f697, %r484;
	setp.leu.f32 	%p661, %f514, %f697;
	@%p661 bra 	$L__BB0_1242;
	add.s32 	%r490, %r3, 149;
	cvt.rn.f32.s32 	%f698, %r490;
	setp.leu.f32 	%p665, %f514, %f698;
	@%p665 bra 	$L__BB0_1239;
	setp.neu.f32 	%p667, %f514, %f693;
	@%p667 bra 	$L__BB0_1238;
	mov.b32 	%r494, 1125580800;
	st.global.u32 	[%rd2], %r494;
	bra.uni 	$L__BB0_1535;
$L__BB0_1238:
	mov.b32 	%r493, 1125515264;
	st.global.u32 	[%rd2], %r493;
	bra.uni 	$L__BB0_1535;
$L__BB0_1239:
	setp.neu.f32 	%p666, %f514, %f698;
	@%p666 bra 	$L__BB0_1241;
	mov.b32 	%r492, 1125449728;
	st.global.u32 	[%rd2], %r492;
	bra.uni 	$L__BB0_1535;
$L__BB0_1241:
	mov.b32 	%r491, 1125384192;
	st.global.u32 	[%rd2], %r491;
	bra.uni 	$L__BB0_1535;
$L__BB0_1242:
	add.s32 	%r485, %r3, 145;
	cvt.rn.f32.s32 	%f699, %r485;
	setp.leu.f32 	%p662, %f514, %f699;
	@%p662 bra 	$L__BB0_1246;
	setp.neu.f32 	%p664, %f514, %f697;
	@%p664 bra 	$L__BB0_1245;
	mov.b32 	%r489, 1125318656;
	st.global.u32 	[%rd2], %r489;
	bra.uni 	$L__BB0_1535;
$L__BB0_1245:
	mov.b32 	%r488, 1125253120;
	st.global.u32 	[%rd2], %r488;
	bra.uni 	$L__BB0_1535;
$L__BB0_1246:
	setp.neu.f32 	%p663, %f514, %f699;
	@%p663 bra 	$L__BB0_1248;
	mov.b32 	%r487, 1125187584;
	st.global.u32 	[%rd2], %r487;
	bra.uni 	$L__BB0_1535;
$L__BB0_1248:
	mov.b32 	%r486, 1125122048;
	st.global.u32 	[%rd2], %r486;
	bra.uni 	$L__BB0_1535;
$L__BB0_1249:
	add.s32 	%r460, %r3, 135;
	cvt.rn.f32.s32 	%f700, %r460;
	setp.leu.f32 	%p645, %f514, %f700;
	@%p645 bra 	$L__BB0_1265;
	add.s32 	%r472, %r3, 139;
	cvt.rn.f32.s32 	%f701, %r472;
	setp.leu.f32 	%p653, %f514, %f701;
	@%p653 bra 	$L__BB0_1258;
	add.s32 	%r478, %r3, 141;
	cvt.rn.f32.s32 	%f702, %r478;
	setp.leu.f32 	%p657, %f514, %f702;
	@%p657 bra 	$L__BB0_1255;
	setp.neu.f32 	%p659, %f514, %f692;
	@%p659 bra 	$L__BB0_1254;
	mov.b32 	%r482, 1125056512;
	st.global.u32 	[%rd2], %r482;
	bra.uni 	$L__BB0_1535;
$L__BB0_1254:
	mov.b32 	%r481, 1124990976;
	st.global.u32 	[%rd2], %r481;
	bra.uni 	$L__BB0_1535;
$L__BB0_1255:
	setp.neu.f32 	%p658, %f514, %f702;
	@%p658 bra 	$L__BB0_1257;
	mov.b32 	%r480, 1124925440;
	st.global.u32 	[%rd2], %r480;
	bra.uni 	$L__BB0_1535;
$L__BB0_1257:
	mov.b32 	%r479, 1124859904;
	st.global.u32 	[%rd2], %r479;
	bra.uni 	$L__BB0_1535;
$L__BB0_1258:
	add.s32 	%r473, %r3, 137;
	cvt.rn.f32.s32 	%f703, %r473;
	setp.leu.f32 	%p654, %f514, %f703;
	@%p654 bra 	$L__BB0_1262;
	setp.neu.f32 	%p656, %f514, %f701;
	@%p656 bra 	$L__BB0_1261;
	mov.b32 	%r477, 1124794368;
	st.global.u32 	[%rd2], %r477;
	bra.uni 	$L__BB0_1535;
$L__BB0_1261:
	mov.b32 	%r476, 1124728832;
	st.global.u32 	[%rd2], %r476;
	bra.uni 	$L__BB0_1535;
$L__BB0_1262:
	setp.neu.f32 	%p655, %f514, %f703;
	@%p655 bra 	$L__BB0_1264;
	mov.b32 	%r475, 1124663296;
	st.global.u32 	[%rd2], %r475;
	bra.uni 	$L__BB0_1535;
$L__BB0_1264:
	mov.b32 	%r474, 1124597760;
	st.global.u32 	[%rd2], %r474;
	bra.uni 	$L__BB0_1535;
$L__BB0_1265:
	add.s32 	%r461, %r3, 131;
	cvt.rn.f32.s32 	%f704, %r461;
	setp.leu.f32 	%p646, %f514, %f704;
	@%p646 bra 	$L__BB0_1273;
	add.s32 	%r467, %r3, 133;
	cvt.rn.f32.s32 	%f705, %r467;
	setp.leu.f32 	%p650, %f514, %f705;
	@%p650 bra 	$L__BB0_1270;
	setp.neu.f32 	%p652, %f514, %f700;
	@%p652 bra 	$L__BB0_1269;
	mov.b32 	%r471, 1124532224;
	st.global.u32 	[%rd2], %r471;
	bra.uni 	$L__BB0_1535;
$L__BB0_1269:
	mov.b32 	%r470, 1124466688;
	st.global.u32 	[%rd2], %r470;
	bra.uni 	$L__BB0_1535;
$L__BB0_1270:
	setp.neu.f32 	%p651, %f514, %f705;
	@%p651 bra 	$L__BB0_1272;
	mov.b32 	%r469, 1124401152;
	st.global.u32 	[%rd2], %r469;
	bra.uni 	$L__BB0_1535;
$L__BB0_1272:
	mov.b32 	%r468, 1124335616;
	st.global.u32 	[%rd2], %r468;
	bra.uni 	$L__BB0_1535;
$L__BB0_1273:
	add.s32 	%r462, %r3, 129;
	cvt.rn.f32.s32 	%f706, %r462;
	setp.leu.f32 	%p647, %f514, %f706;
	@%p647 bra 	$L__BB0_1277;
	setp.neu.f32 	%p649, %f514, %f704;
	@%p649 bra 	$L__BB0_1276;
	mov.b32 	%r466, 1124270080;
	st.global.u32 	[%rd2], %r466;
	bra.uni 	$L__BB0_1535;
$L__BB0_1276:
	mov.b32 	%r465, 1124204544;
	st.global.u32 	[%rd2], %r465;
	bra.uni 	$L__BB0_1535;
$L__BB0_1277:
	setp.neu.f32 	%p648, %f514, %f706;
	@%p648 bra 	$L__BB0_1279;
	mov.b32 	%r464, 1124139008;
	st.global.u32 	[%rd2], %r464;
	bra.uni 	$L__BB0_1535;
$L__BB0_1279:
	mov.b32 	%r463, 1124073472;
	st.global.u32 	[%rd2], %r463;
	bra.uni 	$L__BB0_1535;
$L__BB0_1280:
	add.s32 	%r266, %r3, 63;
	cvt.rn.f32.s32 	%f707, %r266;
	setp.leu.f32 	%p515, %f514, %f707;
	@%p515 bra 	$L__BB0_1408;
	add.s32 	%r362, %r3, 95;
	cvt.rn.f32.s32 	%f708, %r362;
	setp.leu.f32 	%p579, %f514, %f708;
	@%p579 bra 	$L__BB0_1345;
	add.s32 	%r410, %r3, 111;
	cvt.rn.f32.s32 	%f709, %r410;
	setp.leu.f32 	%p611, %f514, %f709;
	@%p611 bra 	$L__BB0_1314;
	add.s32 	%r434, %r3, 119;
	cvt.rn.f32.s32 	%f710, %r434;
	setp.leu.f32 	%p627, %f514, %f710;
	@%p627 bra 	$L__BB0_1299;
	add.s32 	%r446, %r3, 123;
	cvt.rn.f32.s32 	%f711, %r446;
	setp.leu.f32 	%p635, %f514, %f711;
	@%p635 bra 	$L__BB0_1292;
	add.s32 	%r452, %r3, 125;
	cvt.rn.f32.s32 	%f712, %r452;
	setp.leu.f32 	%p639, %f514, %f712;
	@%p639 bra 	$L__BB0_1289;
	setp.neu.f32 	%p641, %f514, %f643;
	@%p641 bra 	$L__BB0_1288;
	mov.b32 	%r456, 1123942400;
	st.global.u32 	[%rd2], %r456;
	bra.uni 	$L__BB0_1535;
$L__BB0_1288:
	mov.b32 	%r455, 1123811328;
	st.global.u32 	[%rd2], %r455;
	bra.uni 	$L__BB0_1535;
$L__BB0_1289:
	setp.neu.f32 	%p640, %f514, %f712;
	@%p640 bra 	$L__BB0_1291;
	mov.b32 	%r454, 1123680256;
	st.global.u32 	[%rd2], %r454;
	bra.uni 	$L__BB0_1535;
$L__BB0_1291:
	mov.b32 	%r453, 1123549184;
	st.global.u32 	[%rd2], %r453;
	bra.uni 	$L__BB0_1535;
$L__BB0_1292:
	add.s32 	%r447, %r3, 121;
	cvt.rn.f32.s32 	%f713, %r447;
	setp.leu.f32 	%p636, %f514, %f713;
	@%p636 bra 	$L__BB0_1296;
	setp.neu.f32 	%p638, %f514, %f711;
	@%p638 bra 	$L__BB0_1295;
	mov.b32 	%r451, 1123418112;
	st.global.u32 	[%rd2], %r451;
	bra.uni 	$L__BB0_1535;
$L__BB0_1295:
	mov.b32 	%r450, 1123287040;
	st.global.u32 	[%rd2], %r450;
	bra.uni 	$L__BB0_1535;
$L__BB0_1296:
	setp.neu.f32 	%p637, %f514, %f713;
	@%p637 bra 	$L__BB0_1298;
	mov.b32 	%r449, 1123155968;
	st.global.u32 	[%rd2], %r449;
	bra.uni 	$L__BB0_1535;
$L__BB0_1298:
	mov.b32 	%r448, 1123024896;
	st.global.u32 	[%rd2], %r448;
	bra.uni 	$L__BB0_1535;
$L__BB0_1299:
	add.s32 	%r435, %r3, 115;
	cvt.rn.f32.s32 	%f714, %r435;
	setp.leu.f32 	%p628, %f514, %f714;
	@%p628 bra 	$L__BB0_1307;
	add.s32 	%r441, %r3, 117;
	cvt.rn.f32.s32 	%f715, %r441;
	setp.leu.f32 	%p632, %f514, %f715;
	@%p632 bra 	$L__BB0_1304;
	setp.neu.f32 	%p634, %f514, %f710;
	@%p634 bra 	$L__BB0_1303;
	mov.b32 	%r445, 1122893824;
	st.global.u32 	[%rd2], %r445;
	bra.uni 	$L__BB0_1535;
$L__BB0_1303:
	mov.b32 	%r444, 1122762752;
	st.global.u32 	[%rd2], %r444;
	bra.uni 	$L__BB0_1535;
$L__BB0_1304:
	setp.neu.f32 	%p633, %f514, %f715;
	@%p633 bra 	$L__BB0_1306;
	mov.b32 	%r443, 1122631680;
	st.global.u32 	[%rd2], %r443;
	bra.uni 	$L__BB0_1535;
$L__BB0_1306:
	mov.b32 	%r442, 1122500608;
	st.global.u32 	[%rd2], %r442;
	bra.uni 	$L__BB0_1535;
$L__BB0_1307:
	add.s32 	%r436, %r3, 113;
	cvt.rn.f32.s32 	%f716, %r436;
	setp.leu.f32 	%p629, %f514, %f716;
	@%p629 bra 	$L__BB0_1311;
	setp.neu.f32 	%p631, %f514, %f714;
	@%p631 bra 	$L__BB0_1310;
	mov.b32 	%r440, 1122369536;
	st.global.u32 	[%rd2], %r440;
	bra.uni 	$L__BB0_1535;
$L__BB0_1310:
	mov.b32 	%r439, 1122238464;
	st.global.u32 	[%rd2], %r439;
	bra.uni 	$L__BB0_1535;
$L__BB0_1311:
	setp.neu.f32 	%p630, %f514, %f716;
	@%p630 bra 	$L__BB0_1313;
	mov.b32 	%r438, 1122107392;
	st.global.u32 	[%rd2], %r438;
	bra.uni 	$L__BB0_1535;
$L__BB0_1313:
	mov.b32 	%r437, 1121976320;
	st.global.u32 	[%rd2], %r437;
	bra.uni 	$L__BB0_1535;
$L__BB0_1314:
	add.s32 	%r411, %r3, 103;
	cvt.rn.f32.s32 	%f717, %r411;
	setp.leu.f32 	%p612, %f514, %f717;
	@%p612 bra 	$L__BB0_1330;
	add.s32 	%r423, %r3, 107;
	cvt.rn.f32.s32 	%f718, %r423;
	setp.leu.f32 	%p620, %f514, %f718;
	@%p620 bra 	$L__BB0_1323;
	add.s32 	%r429, %r3, 109;
	cvt.rn.f32.s32 	%f719, %r429;
	setp.leu.f32 	%p624, %f514, %f719;
	@%p624 bra 	$L__BB0_1320;
	setp.neu.f32 	%p626, %f514, %f709;
	@%p626 bra 	$L__BB0_1319;
	mov.b32 	%r433, 1121845248;
	st.global.u32 	[%rd2], %r433;
	bra.uni 	$L__BB0_1535;
$L__BB0_1319:
	mov.b32 	%r432, 1121714176;
	st.global.u32 	[%rd2], %r432;
	bra.uni 	$L__BB0_1535;
$L__BB0_1320:
	setp.neu.f32 	%p625, %f514, %f719;
	@%p625 bra 	$L__BB0_1322;
	mov.b32 	%r431, 1121583104;
	st.global.u32 	[%rd2], %r431;
	bra.uni 	$L__BB0_1535;
$L__BB0_1322:
	mov.b32 	%r430, 1121452032;
	st.global.u32 	[%rd2], %r430;
	bra.uni 	$L__BB0_1535;
$L__BB0_1323:
	add.s32 	%r424, %r3, 105;
	cvt.rn.f32.s32 	%f720, %r424;
	setp.leu.f32 	%p621, %f514, %f720;
	@%p621 bra 	$L__BB0_1327;
	setp.neu.f32 	%p623, %f514, %f718;
	@%p623 bra 	$L__BB0_1326;
	mov.b32 	%r428, 1121320960;
	st.global.u32 	[%rd2], %r428;
	bra.uni 	$L__BB0_1535;
$L__BB0_1326:
	mov.b32 	%r427, 1121189888;
	st.global.u32 	[%rd2], %r427;
	bra.uni 	$L__BB0_1535;
$L__BB0_1327:
	setp.neu.f32 	%p622, %f514, %f720;
	@%p622 bra 	$L__BB0_1329;
	mov.b32 	%r426, 1121058816;
	st.global.u32 	[%rd2], %r426;
	bra.uni 	$L__BB0_1535;
$L__BB0_1329:
	mov.b32 	%r425, 1120927744;
	st.global.u32 	[%rd2], %r425;
	bra.uni 	$L__BB0_1535;
$L__BB0_1330:
	add.s32 	%r412, %r3, 99;
	cvt.rn.f32.s32 	%f721, %r412;
	setp.leu.f32 	%p613, %f514, %f721;
	@%p613 bra 	$L__BB0_1338;
	add.s32 	%r418, %r3, 101;
	cvt.rn.f32.s32 	%f722, %r418;
	setp.leu.f32 	%p617, %f514, %f722;
	@%p617 bra 	$L__BB0_1335;
	setp.neu.f32 	%p619, %f514, %f717;
	@%p619 bra 	$L__BB0_1334;
	mov.b32 	%r422, 1120796672;
	st.global.u32 	[%rd2], %r422;
	bra.uni 	$L__BB0_1535;
$L__BB0_1334:
	mov.b32 	%r421, 1120665600;
	st.global.u32 	[%rd2], %r421;
	bra.uni 	$L__BB0_1535;
$L__BB0_1335:
	setp.neu.f32 	%p618, %f514, %f722;
	@%p618 bra 	$L__BB0_1337;
	mov.b32 	%r420, 1120534528;
	st.global.u32 	[%rd2], %r420;
	bra.uni 	$L__BB0_1535;
$L__BB0_1337:
	mov.b32 	%r419, 1120403456;
	st.global.u32 	[%rd2], %r419;
	bra.uni 	$L__BB0_1535;
$L__BB0_1338:
	add.s32 	%r413, %r3, 97;
	cvt.rn.f32.s32 	%f723, %r413;
	setp.leu.f32 	%p614, %f514, %f723;
	@%p614 bra 	$L__BB0_1342;
	setp.neu.f32 	%p616, %f514, %f721;
	@%p616 bra 	$L__BB0_1341;
	mov.b32 	%r417, 1120272384;
	st.global.u32 	[%rd2], %r417;
	bra.uni 	$L__BB0_1535;
$L__BB0_1341:
	mov.b32 	%r416, 1120141312;
	st.global.u32 	[%rd2], %r416;
	bra.uni 	$L__BB0_1535;
$L__BB0_1342:
	setp.neu.f32 	%p615, %f514, %f723;
	@%p615 bra 	$L__BB0_1344;
	mov.b32 	%r415, 1120010240;
	st.global.u32 	[%rd2], %r415;
	bra.uni 	$L__BB0_1535;
$L__BB0_1344:
	mov.b32 	%r414, 1119879168;
	st.global.u32 	[%rd2], %r414;
	bra.uni 	$L__BB0_1535;
$L__BB0_1345:
	add.s32 	%r363, %r3, 79;
	cvt.rn.f32.s32 	%f724, %r363;
	setp.leu.f32 	%p580, %f514, %f724;
	@%p580 bra 	$L__BB0_1377;
	add.s32 	%r387, %r3, 87;
	cvt.rn.f32.s32 	%f725, %r387;
	setp.leu.f32 	%p596, %f514, %f725;
	@%p596 bra 	$L__BB0_1362;
	add.s32 	%r399, %r3, 91;
	cvt.rn.f32.s32 	%f726, %r399;
	setp.leu.f32 	%p604, %f514, %f726;
	@%p604 bra 	$L__BB0_1355;
	add.s32 	%r405, %r3, 93;
	cvt.rn.f32.s32 	%f727, %r405;
	setp.leu.f32 	%p608, %f514, %f727;
	@%p608 bra 	$L__BB0_1352;
	setp.neu.f32 	%p610, %f514, %f708;
	@%p610 bra 	$L__BB0_1351;
	mov.b32 	%r409, 1119748096;
	st.global.u32 	[%rd2], %r409;
	bra.uni 	$L__BB0_1535;
$L__BB0_1351:
	mov.b32 	%r408, 1119617024;
	st.global.u32 	[%rd2], %r408;
	bra.uni 	$L__BB0_1535;
$L__BB0_1352:
	setp.neu.f32 	%p609, %f514, %f727;
	@%p609 bra 	$L__BB0_1354;
	mov.b32 	%r407, 1119485952;
	st.global.u32 	[%rd2], %r407;
	bra.uni 	$L__BB0_1535;
$L__BB0_1354:
	mov.b32 	%r406, 1119354880;
	st.global.u32 	[%rd2], %r406;
	bra.uni 	$L__BB0_1535;
$L__BB0_1355:
	add.s32 	%r400, %r3, 89;
	cvt.rn.f32.s32 	%f728, %r400;
	setp.leu.f32 	%p605, %f514, %f728;
	@%p605 bra 	$L__BB0_1359;
	setp.neu.f32 	%p607, %f514, %f726;
	@%p607 bra 	$L__BB0_1358;
	mov.b32 	%r404, 1119223808;
	st.global.u32 	[%rd2], %r404;
	bra.uni 	$L__BB0_1535;
$L__BB0_1358:
	mov.b32 	%r403, 1119092736;
	st.global.u32 	[%rd2], %r403;
	bra.uni 	$L__BB0_1535;
$L__BB0_1359:
	setp.neu.f32 	%p606, %f514, %f728;
	@%p606 bra 	$L__BB0_1361;
	mov.b32 	%r402, 1118961664;
	st.global.u32 	[%rd2], %r402;
	bra.uni 	$L__BB0_1535;
$L__BB0_1361:
	mov.b32 	%r401, 1118830592;
	st.global.u32 	[%rd2], %r401;
	bra.uni 	$L__BB0_1535;
$L__BB0_1362:
	add.s32 	%r388, %r3, 83;
	cvt.rn.f32.s32 	%f729, %r388;
	setp.leu.f32 	%p597, %f514, %f729;
	@%p597 bra 	$L__BB0_1370;
	add.s32 	%r394, %r3, 85;
	cvt.rn.f32.s32 	%f730, %r394;
	setp.leu.f32 	%p601, %f514, %f730;
	@%p601 bra 	$L__BB0_1367;
	setp.neu.f32 	%p603, %f514, %f725;
	@%p603 bra 	$L__BB0_1366;
	mov.b32 	%r398, 1118699520;
	st.global.u32 	[%rd2], %r398;
	bra.uni 	$L__BB0_1535;
$L__BB0_1366:
	mov.b32 	%r397, 1118568448;
	st.global.u32 	[%rd2], %r397;
	bra.uni 	$L__BB0_1535;
$L__BB0_1367:
	setp.neu.f32 	%p602, %f514, %f730;
	@%p602 bra 	$L__BB0_1369;
	mov.b32 	%r396, 1118437376;
	st.global.u32 	[%rd2], %r396;
	bra.uni 	$L__BB0_1535;
$L__BB0_1369:
	mov.b32 	%r395, 1118306304;
	st.global.u32 	[%rd2], %r395;
	bra.uni 	$L__BB0_1535;
$L__BB0_1370:
	add.s32 	%r389, %r3, 81;
	cvt.rn.f32.s32 	%f731, %r389;
	setp.leu.f32 	%p598, %f514, %f731;
	@%p598 bra 	$L__BB0_1374;
	setp.neu.f32 	%p600, %f514, %f729;
	@%p600 bra 	$L__BB0_1373;
	mov.b32 	%r393, 1118175232;
	st.global.u32 	[%rd2], %r393;
	bra.uni 	$L__BB0_1535;
$L__BB0_1373:
	mov.b32 	%r392, 1118044160;
	st.global.u32 	[%rd2], %r392;
	bra.uni 	$L__BB0_1535;
$L__BB0_1374:
	setp.neu.f32 	%p599, %f514, %f731;
	@%p599 bra 	$L__BB0_1376;
	mov.b32 	%r391, 1117913088;
	st.global.u32 	[%rd2], %r391;
	bra.uni 	$L__BB0_1535;
$L__BB0_1376:
	mov.b32 	%r390, 1117782016;
	st.global.u32 	[%rd2], %r390;
	bra.uni 	$L__BB0_1535;
$L__BB0_1377:
	add.s32 	%r364, %r3, 71;
	cvt.rn.f32.s32 	%f732, %r364;
	setp.leu.f32 	%p581, %f514, %f732;
	@%p581 bra 	$L__BB0_1393;
	add.s32 	%r376, %r3, 75;
	cvt.rn.f32.s32 	%f733, %r376;
	setp.leu.f32 	%p589, %f514, %f733;
	@%p589 bra 	$L__BB0_1386;
	add.s32 	%r382, %r3, 77;
	cvt.rn.f32.s32 	%f734, %r382;
	setp.leu.f32 	%p593, %f514, %f734;
	@%p593 bra 	$L__BB0_1383;
	setp.neu.f32 	%p595, %f514, %f724;
	@%p595 bra 	$L__BB0_1382;
	mov.b32 	%r386, 1117650944;
	st.global.u32 	[%rd2], %r386;
	bra.uni 	$L__BB0_1535;
$L__BB0_1382:
	mov.b32 	%r385, 1117519872;
	st.global.u32 	[%rd2], %r385;
	bra.uni 	$L__BB0_1535;
$L__BB0_1383:
	setp.neu.f32 	%p594, %f514, %f734;
	@%p594 bra 	$L__BB0_1385;
	mov.b32 	%r384, 1117388800;
	st.global.u32 	[%rd2], %r384;
	bra.uni 	$L__BB0_1535;
$L__BB0_1385:
	mov.b32 	%r383, 1117257728;
	st.global.u32 	[%rd2], %r383;
	bra.uni 	$L__BB0_1535;
$L__BB0_1386:
	add.s32 	%r377, %r3, 73;
	cvt.rn.f32.s32 	%f735, %r377;
	setp.leu.f32 	%p590, %f514, %f735;
	@%p590 bra 	$L__BB0_1390;
	setp.neu.f32 	%p592, %f514, %f733;
	@%p592 bra 	$L__BB0_1389;
	mov.b32 	%r381, 1117126656;
	st.global.u32 	[%rd2], %r381;
	bra.uni 	$L__BB0_1535;
$L__BB0_1389:
	mov.b32 	%r380, 1116995584;
	st.global.u32 	[%rd2], %r380;
	bra.uni 	$L__BB0_1535;
$L__BB0_1390:
	setp.neu.f32 	%p591, %f514, %f735;
	@%p591 bra 	$L__BB0_1392;
	mov.b32 	%r379, 1116864512;
	st.global.u32 	[%rd2], %r379;
	bra.uni 	$L__BB0_1535;
$L__BB0_1392:
	mov.b32 	%r378, 1116733440;
	st.global.u32 	[%rd2], %r378;
	bra.uni 	$L__BB0_1535;
$L__BB0_1393:
	add.s32 	%r365, %r3, 67;
	cvt.rn.f32.s32 	%f736, %r365;
	setp.leu.f32 	%p582, %f514, %f736;
	@%p582 bra 	$L__BB0_1401;
	add.s32 	%r371, %r3, 69;
	cvt.rn.f32.s32 	%f737, %r371;
	setp.leu.f32 	%p586, %f514, %f737;
	@%p586 bra 	$L__BB0_1398;
	setp.neu.f32 	%p588, %f514, %f732;
	@%p588 bra 	$L__BB0_1397;
	mov.b32 	%r375, 1116602368;
	st.global.u32 	[%rd2], %r375;
	bra.uni 	$L__BB0_1535;
$L__BB0_1397:
	mov.b32 	%r374, 1116471296;
	st.global.u32 	[%rd2], %r374;
	bra.uni 	$L__BB0_1535;
$L__BB0_1398:
	setp.neu.f32 	%p587, %f514, %f737;
	@%p587 bra 	$L__BB0_1400;
	mov.b32 	%r373, 1116340224;
	st.global.u32 	[%rd2], %r373;
	bra.uni 	$L__BB0_1535;
$L__BB0_1400:
	mov.b32 	%r372, 1116209152;
	st.global.u32 	[%rd2], %r372;
	bra.uni 	$L__BB0_1535;
$L__BB0_1401:
	add.s32 	%r366, %r3, 65;
	cvt.rn.f32.s32 	%f738, %r366;
	setp.leu.f32 	%p583, %f514, %f738;
	@%p583 bra 	$L__BB0_1405;
	setp.neu.f32 	%p585, %f514, %f736;
	@%p585 bra 	$L__BB0_1404;
	mov.b32 	%r370, 1116078080;
	st.global.u32 	[%rd2], %r370;
	bra.uni 	$L__BB0_1535;
$L__BB0_1404:
	mov.b32 	%r369, 1115947008;
	st.global.u32 	[%rd2], %r369;
	bra.uni 	$L__BB0_1535;
$L__BB0_1405:
	setp.neu.f32 	%p584, %f514, %f738;
	@%p584 bra 	$L__BB0_1407;
	mov.b32 	%r368, 1115815936;
	st.global.u32 	[%rd2], %r368;
	bra.uni 	$L__BB0_1535;
$L__BB0_1407:
	mov.b32 	%r367, 1115684864;
	st.global.u32 	[%rd2], %r367;
	bra.uni 	$L__BB0_1535;
$L__BB0_1408:
	add.s32 	%r267, %r3, 31;
	cvt.rn.f32.s32 	%f739, %r267;
	setp.leu.f32 	%p516, %f514, %f739;
	@%p516 bra 	$L__BB0_1472;
	add.s32 	%r315, %r3, 47;
	cvt.rn.f32.s32 	%f740, %r315;
	setp.leu.f32 	%p548, %f514, %f740;
	@%p548 bra 	$L__BB0_1441;
	add.s32 	%r339, %r3, 55;
	cvt.rn.f32.s32 	%f741, %r339;
	setp.leu.f32 	%p564, %f514, %f741;
	@%p564 bra 	$L__BB0_1426;
	add.s32 	%r351, %r3, 59;
	cvt.rn.f32.s32 	%f742, %r351;
	setp.leu.f32 	%p572, %f514, %f742;
	@%p572 bra 	$L__BB0_1419;
	add.s32 	%r357, %r3, 61;
	cvt.rn.f32.s32 	%f743, %r357;
	setp.leu.f32 	%p576, %f514, %f743;
	@%p576 bra 	$L__BB0_1416;
	setp.neu.f32 	%p578, %f514, %f707;
	@%p578 bra 	$L__BB0_1415;
	mov.b32 	%r361, 1115422720;
	st.global.u32 	[%rd2], %r361;
	bra.uni 	$L__BB0_1535;
$L__BB0_1415:
	mov.b32 	%r360, 1115160576;
	st.global.u32 	[%rd2], %r360;
	bra.uni 	$L__BB0_1535;
$L__BB0_1416:
	setp.neu.f32 	%p577, %f514, %f743;
	@%p577 bra 	$L__BB0_1418;
	mov.b32 	%r359, 1114898432;
	st.global.u32 	[%rd2], %r359;
	bra.uni 	$L__BB0_1535;
$L__BB0_1418:
	mov.b32 	%r358, 1114636288;
	st.global.u32 	[%rd2], %r358;
	bra.uni 	$L__BB0_1535;
$L__BB0_1419:
	add.s32 	%r352, %r3, 57;
	cvt.rn.f32.s32 	%f744, %r352;
	setp.leu.f32 	%p573, %f514, %f744;
	@%p573 bra 	$L__BB0_1423;
	setp.neu.f32 	%p575, %f514, %f742;
	@%p575 bra 	$L__BB0_1422;
	mov.b32 	%r356, 1114374144;
	st.global.u32 	[%rd2], %r356;
	bra.uni 	$L__BB0_1535;
$L__BB0_1422:
	mov.b32 	%r355, 1114112000;
	st.global.u32 	[%rd2], %r355;
	bra.uni 	$L__BB0_1535;
$L__BB0_1423:
	setp.neu.f32 	%p574, %f514, %f744;
	@%p574 bra 	$L__BB0_1425;
	mov.b32 	%r354, 1113849856;
	st.global.u32 	[%rd2], %r354;
	bra.uni 	$L__BB0_1535;
$L__BB0_1425:
	mov.b32 	%r353, 1113587712;
	st.global.u32 	[%rd2], %r353;
	bra.uni 	$L__BB0_1535;
$L__BB0_1426:
	add.s32 	%r340, %r3, 51;
	cvt.rn.f32.s32 	%f745, %r340;
	setp.leu.f32 	%p565, %f514, %f745;
	@%p565 bra 	$L__BB0_1434;
	add.s32 	%r346, %r3, 53;
	cvt.rn.f32.s32 	%f746, %r346;
	setp.leu.f32 	%p569, %f514, %f746;
	@%p569 bra 	$L__BB0_1431;
	setp.neu.f32 	%p571, %f514, %f741;
	@%p571 bra 	$L__BB0_1430;
	mov.b32 	%r350, 1113325568;
	st.global.u32 	[%rd2], %r350;
	bra.uni 	$L__BB0_1535;
$L__BB0_1430:
	mov.b32 	%r349, 1113063424;
	st.global.u32 	[%rd2], %r349;
	bra.uni 	$L__BB0_1535;
$L__BB0_1431:
	setp.neu.f32 	%p570, %f514, %f746;
	@%p570 bra 	$L__BB0_1433;
	mov.b32 	%r348, 1112801280;
	st.global.u32 	[%rd2], %r348;
	bra.uni 	$L__BB0_1535;
$L__BB0_1433:
	mov.b32 	%r347, 1112539136;
	st.global.u32 	[%rd2], %r347;
	bra.uni 	$L__BB0_1535;
$L__BB0_1434:
	add.s32 	%r341, %r3, 49;
	cvt.rn.f32.s32 	%f747, %r341;
	setp.leu.f32 	%p566, %f514, %f747;
	@%p566 bra 	$L__BB0_1438;
	setp.neu.f32 	%p568, %f514, %f745;
	@%p568 bra 	$L__BB0_1437;
	mov.b32 	%r345, 1112276992;
	st.global.u32 	[%rd2], %r345;
	bra.uni 	$L__BB0_1535;
$L__BB0_1437:
	mov.b32 	%r344, 1112014848;
	st.global.u32 	[%rd2], %r344;
	bra.uni 	$L__BB0_1535;
$L__BB0_1438:
	setp.neu.f32 	%p567, %f514, %f747;
	@%p567 bra 	$L__BB0_1440;
	mov.b32 	%r343, 1111752704;
	st.global.u32 	[%rd2], %r343;
	bra.uni 	$L__BB0_1535;
$L__BB0_1440:
	mov.b32 	%r342, 1111490560;
	st.global.u32 	[%rd2], %r342;
	bra.uni 	$L__BB0_1535;
$L__BB0_1441:
	add.s32 	%r316, %r3, 39;
	cvt.rn.f32.s32 	%f748, %r316;
	setp.leu.f32 	%p549, %f514, %f748;
	@%p549 bra 	$L__BB0_1457;
	add.s32 	%r328, %r3, 43;
	cvt.rn.f32.s32 	%f749, %r328;
	setp.leu.f32 	%p557, %f514, %f749;
	@%p557 bra 	$L__BB0_1450;
	add.s32 	%r334, %r3, 45;
	cvt.rn.f32.s32 	%f750, %r334;
	setp.leu.f32 	%p561, %f514, %f750;
	@%p561 bra 	$L__BB0_1447;
	setp.neu.f32 	%p563, %f514, %f740;
	@%p563 bra 	$L__BB0_1446;
	mov.b32 	%r338, 1111228416;
	st.global.u32 	[%rd2], %r338;
	bra.uni 	$L__BB0_1535;
$L__BB0_1446:
	mov.b32 	%r337, 1110966272;
	st.global.u32 	[%rd2], %r337;
	bra.uni 	$L__BB0_1535;
$L__BB0_1447:
	setp.neu.f32 	%p562, %f514, %f750;
	@%p562 bra 	$L__BB0_1449;
	mov.b32 	%r336, 1110704128;
	st.global.u32 	[%rd2], %r336;
	bra.uni 	$L__BB0_1535;
$L__BB0_1449:
	mov.b32 	%r335, 1110441984;
	st.global.u32 	[%rd2], %r335;
	bra.uni 	$L__BB0_1535;
$L__BB0_1450:
	add.s32 	%r329, %r3, 41;
	cvt.rn.f32.s32 	%f751, %r329;
	setp.leu.f32 	%p558, %f514, %f751;
	@%p558 bra 	$L__BB0_1454;
	setp.neu.f32 	%p560, %f514, %f749;
	@%p560 bra 	$L__BB0_1453;
	mov.b32 	%r333, 1110179840;
	st.global.u32 	[%rd2], %r333;
	bra.uni 	$L__BB0_1535;
$L__BB0_1453:
	mov.b32 	%r332, 1109917696;
	st.global.u32 	[%rd2], %r332;
	bra.uni 	$L__BB0_1535;
$L__BB0_1454:
	setp.neu.f32 	%p559, %f514, %f751;
	@%p559 bra 	$L__BB0_1456;
	mov.b32 	%r331, 1109655552;
	st.global.u32 	[%rd2], %r331;
	bra.uni 	$L__BB0_1535;
$L__BB0_1456:
	mov.b32 	%r330, 1109393408;
	st.global.u32 	[%rd2], %r330;
	bra.uni 	$L__BB0_1535;
$L__BB0_1457:
	add.s32 	%r317, %r3, 35;
	cvt.rn.f32.s32 	%f752, %r317;
	setp.leu.f32 	%p550, %f514, %f752;
	@%p550 bra 	$L__BB0_1465;
	add.s32 	%r323, %r3, 37;
	cvt.rn.f32.s32 	%f753, %r323;
	setp.leu.f32 	%p554, %f514, %f753;
	@%p554 bra 	$L__BB0_1462;
	setp.neu.f32 	%p556, %f514, %f748;
	@%p556 bra 	$L__BB0_1461;
	mov.b32 	%r327, 1109131264;
	st.global.u32 	[%rd2], %r327;
	bra.uni 	$L__BB0_1535;
$L__BB0_1461:
	mov.b32 	%r326, 1108869120;
	st.global.u32 	[%rd2], %r326;
	bra.uni 	$L__BB0_1535;
$L__BB0_1462:
	setp.neu.f32 	%p555, %f514, %f753;
	@%p555 bra 	$L__BB0_1464;
	mov.b32 	%r325, 1108606976;
	st.global.u32 	[%rd2], %r325;
	bra.uni 	$L__BB0_1535;
$L__BB0_1464:
	mov.b32 	%r324, 1108344832;
	st.global.u32 	[%rd2], %r324;
	bra.uni 	$L__BB0_1535;
$L__BB0_1465:
	add.s32 	%r318, %r3, 33;
	cvt.rn.f32.s32 	%f754, %r318;
	setp.leu.f32 	%p551, %f514, %f754;
	@%p551 bra 	$L__BB0_1469;
	setp.neu.f32 	%p553, %f514, %f752;
	@%p553 bra 	$L__BB0_1468;
	mov.b32 	%r322, 1108082688;
	st.global.u32 	[%rd2], %r322;
	bra.uni 	$L__BB0_1535;
$L__BB0_1468:
	mov.b32 	%r321, 1107820544;
	st.global.u32 	[%rd2], %r321;
	bra.uni 	$L__BB0_1535;
$L__BB0_1469:
	setp.neu.f32 	%p552, %f514, %f754;
	@%p552 bra 	$L__BB0_1471;
	mov.b32 	%r320, 1107558400;
	st.global.u32 	[%rd2], %r320;
	bra.uni 	$L__BB0_1535;
$L__BB0_1471:
	mov.b32 	%r319, 1107296256;
	st.global.u32 	[%rd2], %r319;
	bra.uni 	$L__BB0_1535;
$L__BB0_1472:
	add.s32 	%r268, %r3, 15;
	cvt.rn.f32.s32 	%f755, %r268;
	setp.leu.f32 	%p517, %f514, %f755;
	@%p517 bra 	$L__BB0_1504;
	add.s32 	%r292, %r3, 23;
	cvt.rn.f32.s32 	%f756, %r292;
	setp.leu.f32 	%p533, %f514, %f756;
	@%p533 bra 	$L__BB0_1489;
	add.s32 	%r304, %r3, 27;
	cvt.rn.f32.s32 	%f757, %r304;
	setp.leu.f32 	%p541, %f514, %f757;
	@%p541 bra 	$L__BB0_1482;
	add.s32 	%r310, %r3, 29;
	cvt.rn.f32.s32 	%f758, %r310;
	setp.leu.f32 	%p545, %f514, %f758;
	@%p545 bra 	$L__BB0_1479;
	setp.neu.f32 	%p547, %f514, %f739;
	@%p547 bra 	$L__BB0_1478;
	mov.b32 	%r314, 1106771968;
	st.global.u32 	[%rd2], %r314;
	bra.uni 	$L__BB0_1535;
$L__BB0_1478:
	mov.b32 	%r313, 1106247680;
	st.global.u32 	[%rd2], %r313;
	bra.uni 	$L__BB0_1535;
$L__BB0_1479:
	setp.neu.f32 	%p546, %f514, %f758;
	@%p546 bra 	$L__BB0_1481;
	mov.b32 	%r312, 1105723392;
	st.global.u32 	[%rd2], %r312;
	bra.uni 	$L__BB0_1535;
$L__BB0_1481:
	mov.b32 	%r311, 1105199104;
	st.global.u32 	[%rd2], %r311;
	bra.uni 	$L__BB0_1535;
$L__BB0_1482:
	add.s32 	%r305, %r3, 25;
	cvt.rn.f32.s32 	%f759, %r305;
	setp.leu.f32 	%p542, %f514, %f759;
	@%p542 bra 	$L__BB0_1486;
	setp.neu.f32 	%p544, %f514, %f757;
	@%p544 bra 	$L__BB0_1485;
	mov.b32 	%r309, 1104674816;
	st.global.u32 	[%rd2], %r309;
	bra.uni 	$L__BB0_1535;
$L__BB0_1485:
	mov.b32 	%r308, 1104150528;
	st.global.u32 	[%rd2], %r308;
	bra.uni 	$L__BB0_1535;
$L__BB0_1486:
	setp.neu.f32 	%p543, %f514, %f759;
	@%p543 bra 	$L__BB0_1488;
	mov.b32 	%r307, 1103626240;
	st.global.u32 	[%rd2], %r307;
	bra.uni 	$L__BB0_1535;
$L__BB0_1488:
	mov.b32 	%r306, 1103101952;
	st.global.u32 	[%rd2], %r306;
	bra.uni 	$L__BB0_1535;
$L__BB0_1489:
	add.s32 	%r293, %r3, 19;
	cvt.rn.f32.s32 	%f760, %r293;
	setp.leu.f32 	%p534, %f514, %f760;
	@%p534 bra 	$L__BB0_1497;
	add.s32 	%r299, %r3, 21;
	cvt.rn.f32.s32 	%f761, %r299;
	setp.leu.f32 	%p538, %f514, %f761;
	@%p538 bra 	$L__BB0_1494;
	setp.neu.f32 	%p540, %f514, %f756;
	@%p540 bra 	$L__BB0_1493;
	mov.b32 	%r303, 1102577664;
	st.global.u32 	[%rd2], %r303;
	bra.uni 	$L__BB0_1535;
$L__BB0_1493:
	mov.b32 	%r302, 1102053376;
	st.global.u32 	[%rd2], %r302;
	bra.uni 	$L__BB0_1535;
$L__BB0_1494:
	setp.neu.f32 	%p539, %f514, %f761;
	@%p539 bra 	$L__BB0_1496;
	mov.b32 	%r301, 1101529088;
	st.global.u32 	[%rd2], %r301;
	bra.uni 	$L__BB0_1535;
$L__BB0_1496:
	mov.b32 	%r300, 1101004800;
	st.global.u32 	[%rd2], %r300;
	bra.uni 	$L__BB0_1535;
$L__BB0_1497:
	add.s32 	%r294, %r3, 17;
	cvt.rn.f32.s32 	%f762, %r294;
	setp.leu.f32 	%p535, %f514, %f762;
	@%p535 bra 	$L__BB0_1501;
	setp.neu.f32 	%p537, %f514, %f760;
	@%p537 bra 	$L__BB0_1500;
	mov.b32 	%r298, 1100480512;
	st.global.u32 	[%rd2], %r298;
	bra.uni 	$L__BB0_1535;
$L__BB0_1500:
	mov.b32 	%r297, 1099956224;
	st.global.u32 	[%rd2], %r297;
	bra.uni 	$L__BB0_1535;
$L__BB0_1501:
	setp.neu.f32 	%p536, %f514, %f762;
	@%p536 bra 	$L__BB0_1503;
	mov.b32 	%r296, 1099431936;
	st.global.u32 	[%rd2], %r296;
	bra.uni 	$L__BB0_1535;
$L__BB0_1503:
	mov.b32 	%r295, 1098907648;
	st.global.u32 	[%rd2], %r295;
	bra.uni 	$L__BB0_1535;
$L__BB0_1504:
	add.s32 	%r269, %r3, 7;
	cvt.rn.f32.s32 	%f763, %r269;
	setp.leu.f32 	%p518, %f514, %f763;
	@%p518 bra 	$L__BB0_1520;
	add.s32 	%r281, %r3, 11;
	cvt.rn.f32.s32 	%f764, %r281;
	setp.leu.f32 	%p526, %f514, %f764;
	@%p526 bra 	$L__BB0_1513;
	add.s32 	%r287, %r3, 13;
	cvt.rn.f32.s32 	%f765, %r287;
	setp.leu.f32 	%p530, %f514, %f765;
	@%p530 bra 	$L__BB0_1510;
	setp.neu.f32 	%p532, %f514, %f755;
	@%p532 bra 	$L__BB0_1509;
	mov.b32 	%r291, 1097859072;
	st.global.u32 	[%rd2], %r291;
	bra.uni 	$L__BB0_1535;
$L__BB0_1509:
	mov.b32 	%r290, 1096810496;
	st.global.u32 	[%rd2], %r290;
	bra.uni 	$L__BB0_1535;
$L__BB0_1510:
	setp.neu.f32 	%p531, %f514, %f765;
	@%p531 bra 	$L__BB0_1512;
	mov.b32 	%r289, 1095761920;
	st.global.u32 	[%rd2], %r289;
	bra.uni 	$L__BB0_1535;
$L__BB0_1512:
	mov.b32 	%r288, 1094713344;
	st.global.u32 	[%rd2], %r288;
	bra.uni 	$L__BB0_1535;
$L__BB0_1513:
	add.s32 	%r282, %r3, 9;
	cvt.rn.f32.s32 	%f766, %r282;
	setp.leu.f32 	%p527, %f514, %f766;
	@%p527 bra 	$L__BB0_1517;
	setp.neu.f32 	%p529, %f514, %f764;
	@%p529 bra 	$L__BB0_1516;
	mov.b32 	%r286, 1093664768;
	st.global.u32 	[%rd2], %r286;
	bra.uni 	$L__BB0_1535;
$L__BB0_1516:
	mov.b32 	%r285, 1092616192;
	st.global.u32 	[%rd2], %r285;
	bra.uni 	$L__BB0_1535;
$L__BB0_1517:
	setp.neu.f32 	%p528, %f514, %f766;
	@%p528 bra 	$L__BB0_1519;
	mov.b32 	%r284, 1091567616;
	st.global.u32 	[%rd2], %r284;
	bra.uni 	$L__BB0_1535;
$L__BB0_1519:
	mov.b32 	%r283, 1090519040;
	st.global.u32 	[%rd2], %r283;
	bra.uni 	$L__BB0_1535;
$L__BB0_1520:
	add.s32 	%r270, %r3, 3;
	cvt.rn.f32.s32 	%f767, %r270;
	setp.leu.f32 	%p519, %f514, %f767;
	@%p519 bra 	$L__BB0_1528;
	add.s32 	%r276, %r3, 5;
	cvt.rn.f32.s32 	%f768, %r276;
	setp.leu.f32 	%p523, %f514, %f768;
	@%p523 bra 	$L__BB0_1525;
	setp.neu.f32 	%p525, %f514, %f763;
	@%p525 bra 	$L__BB0_1524;
	mov.b32 	%r280, 1088421888;
	st.global.u32 	[%rd2], %r280;
	bra.uni 	$L__BB0_1535;
$L__BB0_1524:
	mov.b32 	%r279, 1086324736;
	st.global.u32 	[%rd2], %r279;
	bra.uni 	$L__BB0_1535;
$L__BB0_1525:
	setp.neu.f32 	%p524, %f514, %f768;
	@%p524 bra 	$L__BB0_1527;
	mov.b32 	%r278, 1084227584;
	st.global.u32 	[%rd2], %r278;
	bra.uni 	$L__BB0_1535;
$L__BB0_1527:
	mov.b32 	%r277, 1082130432;
	st.global.u32 	[%rd2], %r277;
	bra.uni 	$L__BB0_1535;
$L__BB0_1528:
	add.s32 	%r271, %r3, 1;
	cvt.rn.f32.s32 	%f769, %r271;
	setp.leu.f32 	%p520, %f514, %f769;
	@%p520 bra 	$L__BB0_1532;
	setp.neu.f32 	%p522, %f514, %f767;
	@%p522 bra 	$L__BB0_1531;
	mov.b32 	%r275, 1077936128;
	st.global.u32 	[%rd2], %r275;
	bra.uni 	$L__BB0_1535;
$L__BB0_1531:
	mov.b32 	%r274, 1073741824;
	st.global.u32 	[%rd2], %r274;
	bra.uni 	$L__BB0_1535;
$L__BB0_1532:
	setp.neu.f32 	%p521, %f514, %f769;
	@%p521 bra 	$L__BB0_1534;
	mov.b32 	%r273, 1065353216;
	st.global.u32 	[%rd2], %r273;
	bra.uni 	$L__BB0_1535;
$L__BB0_1534:
	mov.b32 	%r272, 0;
	st.global.u32 	[%rd2], %r272;
$L__BB0_1535:
	ret;

}


// ===== COMPILED SASS (sm_100) =====

	.target	sm_100

	.elftype	@"ET_EXEC"


//--------------------- .note.nv.tkinfo           --------------------------
	.section	.note.nv.tkinfo,"",@"SHT_NOTE"
	.sectionflags	@"SHF_NOTE_NV_TKINFO"
	.tkinfo
        /*0018*/ 	.word	0x00000002
        /*0030*/ 	.string	""
        /*0030*/ 	.string	"ptxas"
        /*0030*/ 	.string	"Cuda compilation tools, release 13.0, V13.0.88"
        /*0030*/ 	.string	"Build cuda_13.0.r13.0/compiler.36424714_0"
        /*0030*/ 	.string	"-arch sm_100 -m 64 "



//--------------------- .note.nv.cuinfo           --------------------------
	.section	.note.nv.cuinfo,"",@"SHT_NOTE"
	.sectionflags	@"SHF_NOTE_NV_CUINFO"
        /*0018*/ 	.short	0x0002
        /*001a*/ 	.short	0x0064
        /*001c*/ 	.short	0x0082
	.zero		2


//--------------------- .nv.info                  --------------------------
	.section	.nv.info,"",@"SHT_CUDA_INFO"
	.align	4


	//----- nvinfo : EIATTR_REGCOUNT
	.align		4
        /*0000*/ 	.byte	0x04, 0x2f
        /*0002*/ 	.short	(.L_1 - .L_0)
	.align		4
.L_0:
        /*0004*/ 	.word	index@(_Z9RF_kernelPfiiiS_)
        /*0008*/ 	.word	0x0000000c


	//----- nvinfo : EIATTR_FRAME_SIZE
	.align		4
.L_1:
        /*000c*/ 	.byte	0x04, 0x11
        /*000e*/ 	.short	(.L_3 - .L_2)
	.align		4
.L_2:
        /*0010*/ 	.word	index@(_Z9RF_kernelPfiiiS_)
        /*0014*/ 	.word	0x00000000


	//----- nvinfo : EIATTR_MIN_STACK_SIZE
	.align		4
.L_3:
        /*0018*/ 	.byte	0x04, 0x12
        /*001a*/ 	.short	(.L_5 - .L_4)
	.align		4
.L_4:
        /*001c*/ 	.word	index@(_Z9RF_kernelPfiiiS_)
        /*0020*/ 	.word	0x00000000
.L_5:


//--------------------- .nv.compat                --------------------------
	.section	.nv.compat,"",@"SHT_CUDA_COMPAT_INFO"
	.align	4
        /*0000*/ 	.byte	0x02, 0x09, 0x00, 0x00, 0x02, 0x02, 0x01, 0x00, 0x02, 0x05, 0x05, 0x00, 0x03, 0x07, 0x01, 0x01
        /*0010*/ 	.byte	0x02, 0x03, 0x00, 0x00, 0x02, 0x06, 0x01, 0x00, 0x04, 0x0b, 0x08, 0x00, 0x09, 0x00, 0x00, 0x00
        /*0020*/ 	.byte	0x00, 0x00, 0x00, 0x00


//--------------------- .nv.info._Z9RF_kernelPfiiiS_ --------------------------
	.section	.nv.info._Z9RF_kernelPfiiiS_,"",@"SHT_CUDA_INFO"
	.sectionflags	@""
	.align	4


	//----- nvinfo : EIATTR_CUDA_API_VERSION
	.align		4
        /*0000*/ 	.byte	0x04, 0x37
        /*0002*/ 	.short	(.L_7 - .L_6)
.L_6:
        /*0004*/ 	.word	0x00000082


	//----- nvinfo : EIATTR_KPARAM_INFO
	.align		4
.L_7:
        /*0008*/ 	.byte	0x04, 0x17
        /*000a*/ 	.short	(.L_9 - .L_8)
.L_8:
        /*000c*/ 	.word	0x00000000
        /*0010*/ 	.short	0x0004
        /*0012*/ 	.short	0x0018
        /*0014*/ 	.byte	0x00, 0xf5, 0x21, 0x00


	//----- nvinfo : EIATTR_KPARAM_INFO
	.align		4
.L_9:
        /*0018*/ 	.byte	0x04, 0x17
        /*001a*/ 	.short	(.L_11 - .L_10)
.L_10:
        /*001c*/ 	.word	0x00000000
        /*0020*/ 	.short	0x0003
        /*0022*/ 	.short	0x0010
        /*0024*/ 	.byte	0x00, 0xf0, 0x11, 0x00


	//----- nvinfo : EIATTR_KPARAM_INFO
	.align		4
.L_11:
        /*0028*/ 	.byte	0x04, 0x17
        /*002a*/ 	.short	(.L_13 - .L_12)
.L_12:
        /*002c*/ 	.word	0x00000000
        /*0030*/ 	.short	0x0002
        /*0032*/ 	.short	0x000c
        /*0034*/ 	.byte	0x00, 0xf0, 0x11, 0x00


	//----- nvinfo : EIATTR_KPARAM_INFO
	.align		4
.L_13:
        /*0038*/ 	.byte	0x04, 0x17
        /*003a*/ 	.short	(.L_15 - .L_14)
.L_14:
        /*003c*/ 	.word	0x00000000
        /*0040*/ 	.short	0x0001
        /*0042*/ 	.short	0x0008
        /*0044*/ 	.byte	0x00, 0xf0, 0x11, 0x00


	//----- nvinfo : EIATTR_KPARAM_INFO
	.align		4
.L_15:
        /*0048*/ 	.byte	0x04, 0x17
        /*004a*/ 	.short	(.L_17 - .L_16)
.L_16:
        /*004c*/ 	.word	0x00000000
        /*0050*/ 	.short	0x0000
        /*0052*/ 	.short	0x0000
        /*0054*/ 	.byte	0x00, 0xf5, 0x21, 0x00


	//----- nvinfo : EIATTR_SPARSE_MMA_MASK
	.align		4
.L_17:
        /*0058*/ 	.byte	0x03, 0x50
        /*005a*/ 	.short	0x0000


	//----- nvinfo : EIATTR_MAXREG_COUNT
	.align		4
        /*005c*/ 	.byte	0x03, 0x1b
        /*005e*/ 	.short	0x00ff


	//----- nvinfo : EIATTR_MERCURY_ISA_VERSION
	.align		4
        /*0060*/ 	.byte	0x03, 0x5f
        /*0062*/ 	.short	0x0101


	//----- nvinfo : EIATTR_VRC_CTA_INIT_COUNT
	.align		4
        /*0064*/ 	.byte	0x02, 0x4a
	.zero		1
	.zero		1


	//----- nvinfo : EIATTR_EXIT_INSTR_OFFSETS
	.align		4
        /*0068*/ 	.byte	0x04, 0x1c
        /*006a*/ 	.short	(.L_19 - .L_18)


	//   ....[0]....
.L_18:
        /*006c*/ 	.word	0x00000070


	//   ....[1]....
        /*0070*/ 	.word	0x00007340


	//   ....[2]....
        /*0074*/ 	.word	0x00007370


	//   ....[3]....
        /*0078*/ 	.word	0x000073b0


	//   ....[4]....
        /*007c*/ 	.word	0x000073e0


	//   ....[5]....
        /*0080*/ 	.word	0x00007460


	//   ....[6]....
        /*0084*/ 	.word	0x00007490


	//   ....[7]....
        /*0088*/ 	.word	0x000074d0


	//   ....[8]....
        /*008c*/ 	.word	0x00007500


	//   ....[9]....
        /*0090*/ 	.word	0x000075c0


	//   ....[10]....
        /*0094*/ 	.word	0x000075f0


	//   ....[11]....
        /*0098*/ 	.word	0x00007630


	//   ....[12]....
        /*009c*/ 	.word	0x00007660


	//   ....[13]....
        /*00a0*/ 	.word	0x000076e0


	//   ....[14]....
        /*00a4*/ 	.word	0x00007710


	//   ....[15]....
        /*00a8*/ 	.word	0x00007750


	//   ....[16]....
        /*00ac*/ 	.word	0x00007780


	//   ....[17]....
        /*00b0*/ 	.word	0x00007880


	//   ....[18]....
        /*00b4*/ 	.word	0x000078b0


	//   ....[19]....
        /*00b8*/ 	.word	0x000078f0


	//   ....[20]....
        /*00bc*/ 	.word	0x00007920


	//   ....[21]....
        /*00c0*/ 	.word	0x000079a0


	//   ....[22]....
        /*00c4*/ 	.word	0x000079d0


	//   ....[23]....
        /*00c8*/ 	.word	0x00007a10


	//   ....[24]....
        /*00cc*/ 	.word	0x00007a40


	//   ....[25]....
        /*00d0*/ 	.word	0x00007b00


	//   ....[26]....
        /*00d4*/ 	.word	0x00007b30


	//   ....[27]....
        /*00d8*/ 	.word	0x00007b70


	//   ....[28]....
        /*00dc*/ 	.word	0x00007ba0


	//   ....[29]....
        /*00e0*/ 	.word	0x00007c20


	//   ....[30]....
        /*00e4*/ 	.word	0x00007c50


	//   ....[31]....
        /*00e8*/ 	.word	0x00007c90


	//   ....[32]....
        /*00ec*/ 	.word	0x00007cc0


	//   ....[33]....
        /*00f0*/ 	.word	0x00007e00


	//   ....[34]....
        /*00f4*/ 	.word	0x00007e30


	//   ....[35]....
        /*00f8*/ 	.word	0x00007e70


	//   ....[36]....
        /*00fc*/ 	.word	0x00007ea0


	//   ....[37]....
        /*0100*/ 	.word	0x00007f20


	//   ....[38]....
        /*0104*/ 	.word	0x00007f50


	//   ....[39]....
        /*0108*/ 	.word	0x00007f90


	//   ....[40]....
        /*010c*/ 	.word	0x00007fc0


	//   ....[41]....
        /*0110*/ 	.word	0x00008080


	//   ....[42]....
        /*0114*/ 	.word	0x000080b0


	//   ....[43]....
        /*0118*/ 	.word	0x000080f0


	//   ....[44]....
        /*011c*/ 	.word	0x00008120


	//   ....[45]....
        /*0120*/ 	.word	0x000081a0


	//   ....[46]....
        /*0124*/ 	.word	0x000081d0


	//   ....[47]....
        /*0128*/ 	.word	0x00008210


	//   ....[48]....
        /*012c*/ 	.word	0x00008240


	//   ....[49]....
        /*0130*/ 	.word	0x00008340


	//   ....[50]....
        /*0134*/ 	.word	0x00008370


	//   ....[51]....
        /*0138*/ 	.word	0x000083b0


	//   ....[52]....
        /*013c*/ 	.word	0x000083e0


	//   ....[53]....
        /*0140*/ 	.word	0x00008460


	//   ....[54]....
        /*0144*/ 	.word	0x00008490


	//   ....[55]....
        /*0148*/ 	.word	0x000084d0


	//   ....[56]....
        /*014c*/ 	.word	0x00008500


	//   ....[57]....
        /*0150*/ 	.word	0x000085c0


	//   ....[58]....
        /*0154*/ 	.word	0x000085f0


	//   ....[59]....
        /*0158*/ 	.word	0x00008630


	//   ....[60]....
        /*015c*/ 	.word	0x00008660


	//   ....[61]....
        /*0160*/ 	.word	0x000086e0


	//   ....[62]....
        /*0164*/ 	.word	0x00008710


	//   ....[63]....
        /*0168*/ 	.word	0x00008750


	//   ....[64]....
        /*016c*/ 	.word	0x00008780


	//   ....[65]....
        /*0170*/ 	.word	0x00008900


	//   ....[66]....
        /*0174*/ 	.word	0x00008930


	//   ....[67]....
        /*0178*/ 	.word	0x00008970


	//   ....[68]....
        /*017c*/ 	.word	0x000089a0


	//   ....[69]....
        /*0180*/ 	.word	0x00008a20


	//   ....[70]....
        /*0184*/ 	.word	0x00008a50


	//   ....[71]....
        /*0188*/ 	.word	0x00008a90


	//   ....[72]....
        /*018c*/ 	.word	0x00008ac0


	//   ....[73]....
        /*0190*/ 	.word	0x00008b80


	//   ....[74]....
        /*0194*/ 	.word	0x00008bb0


	//   ....[75]....
        /*0198*/ 	.word	0x00008bf0


	//   ....[76]....
        /*019c*/ 	.word	0x00008c20


	//   ....[77]....
        /*01a0*/ 	.word	0x00008ca0


	//   ....[78]....
        /*01a4*/ 	.word	0x00008cd0


	//   ....[79]....
        /*01a8*/ 	.word	0x00008d10


	//   ....[80]....
        /*01ac*/ 	.word	0x00008d40


	//   ....[81]....
        /*01b0*/ 	.word	0x00008e40


	//   ....[82]....
        /*01b4*/ 	.word	0x00008e70


	//   ....[83]....
        /*01b8*/ 	.word	0x00008eb0


	//   ....[84]....
        /*01bc*/ 	.word	0x00008ee0


	//   ....[85]....
        /*01c0*/ 	.word	0x00008f60


	//   ....[86]....
        /*01c4*/ 	.word	0x00008f90


	//   ....[87]....
        /*01c8*/ 	.word	0x00008fd0


	//   ....[88]....
        /*01cc*/ 	.word	0x00009000


	//   ....[89]....
        /*01d0*/ 	.word	0x000090c0


	//   ....[90]....
        /*01d4*/ 	.word	0x000090f0


	//   ....[91]....
        /*01d8*/ 	.word	0x00009130


	//   ....[92]....
        /*01dc*/ 	.word	0x00009160


	//   ....[93]....
        /*01e0*/ 	.word	0x000091e0


	//   ....[94]....
        /*01e4*/ 	.word	0x00009210


	//   ....[95]....
        /*01e8*/ 	.word	0x00009250


	//   ....[96]....
        /*01ec*/ 	.word	0x00009280


	//   ....[97]....
        /*01f0*/ 	.word	0x000093c0


	//   ....[98]....
        /*01f4*/ 	.word	0x000093f0


	//   ....[99]....
        /*01f8*/ 	.word	0x00009430


	//   ....[100]....
        /*01fc*/ 	.word	0x00009460


	//   ....[101]....
        /*0200*/ 	.word	0x000094e0


	//   ....[102]....
        /*0204*/ 	.word	0x00009510


	//   ....[103]....
        /*0208*/ 	.word	0x00009550


	//   ....[104]....
        /*020c*/ 	.word	0x00009580


	//   ....[105]....
        /*0210*/ 	.word	0x00009640


	//   ....[106]....
        /*0214*/ 	.word	0x00009670


	//   ....[107]....
        /*0218*/ 	.word	0x000096b0


	//   ....[108]....
        /*021c*/ 	.word	0x000096e0


	//   ....[109]....
        /*0220*/ 	.word	0x00009760


	//   ....[110]....
        /*0224*/ 	.word	0x00009790


	//   ....[111]....
        /*0228*/ 	.word	0x000097d0


	//   ....[112]....
        /*022c*/ 	.word	0x00009800


	//   ....[113]....
        /*0230*/ 	.word	0x00009900


	//   ....[114]....
        /*0234*/ 	.word	0x00009930


	//   ....[115]....
        /*0238*/ 	.word	0x00009970


	//   ....[116]....
        /*023c*/ 	.word	0x000099a0


	//   ....[117]....
        /*0240*/ 	.word	0x00009a20


	//   ....[118]....
        /*0244*/ 	.word	0x00009a50


	//   ....[119]....
        /*0248*/ 	.word	0x00009a90


	//   ....[120]....
        /*024c*/ 	.word	0x00009ac0


	//   ....[121]....
        /*0250*/ 	.word	0x00009b80


	//   ....[122]....
        /*0254*/ 	.word	0x00009bb0


	//   ....[123]....
        /*0258*/ 	.word	0x00009bf0


	//   ....[124]....
        /*025c*/ 	.word	0x00009c20


	//   ....[125]....
        /*0260*/ 	.word	0x00009ca0


	//   ....[126]....
        /*0264*/ 	.word	0x00009cd0


	//   ....[127]....
        /*0268*/ 	.word	0x00009d10


	//   ....[128]....
        /*026c*/ 	.word	0x00009d40


	//   ....[129]....
        /*0270*/ 	.word	0x00009f00


	//   ....[130]....
        /*0274*/ 	.word	0x00009f30


	//   ....[131]....
        /*0278*/ 	.word	0x00009f70


	//   ....[132]....
        /*027c*/ 	.word	0x00009fa0


	//   ....[133]....
        /*0280*/ 	.word	0x0000a020


	//   ....[134]....
        /*0284*/ 	.word	0x0000a050


	//   ....[135]....
        /*0288*/ 	.word	0x0000a090


	//   ....[136]....
        /*028c*/ 	.word	0x0000a0c0


	//   ....[137]....
        /*0290*/ 	.word	0x0000a180


	//   ....[138]....
        /*0294*/ 	.word	0x0000a1b0


	//   ....[139]....
        /*0298*/ 	.word	0x0000a1f0


	//   ....[140]....
        /*029c*/ 	.word	0x0000a220


	//   ....[141]....
        /*02a0*/ 	.word	0x0000a2a0


	//   ....[142]....
        /*02a4*/ 	.word	0x0000a2d0


	//   ....[143]....
        /*02a8*/ 	.word	0x0000a310


	//   ....[144]....
        /*02ac*/ 	.word	0x0000a340


	//   ....[145]....
        /*02b0*/ 	.word	0x0000a440


	//   ....[146]....
        /*02b4*/ 	.word	0x0000a470


	//   ....[147]....
        /*02b8*/ 	.word	0x0000a4b0


	//   ....[148]....
        /*02bc*/ 	.word	0x0000a4e0


	//   ....[149]....
        /*02c0*/ 	.word	0x0000a560


	//   ....[150]....
        /*02c4*/ 	.word	0x0000a590


	//   ....[151]....
        /*02c8*/ 	.word	0x0000a5d0


	//   ....[152]....
        /*02cc*/ 	.word	0x0000a600


	//   ....[153]....
        /*02d0*/ 	.word	0x0000a6c0


	//   ....[154]....
        /*02d4*/ 	.word	0x0000a6f0


	//   ....[155]....
        /*02d8*/ 	.word	0x0000a730


	//   ....[156]....
        /*02dc*/ 	.word	0x0000a760


	//   ....[157]....
        /*02e0*/ 	.word	0x0000a7e0


	//   ....[158]....
        /*02e4*/ 	.word	0x0000a810


	//   ....[159]....
        /*02e8*/ 	.word	0x0000a850


	//   ....[160]....
        /*02ec*/ 	.word	0x0000a880


	//   ....[161]....
        /*02f0*/ 	.word	0x0000a9c0


	//   ....[162]....
        /*02f4*/ 	.word	0x0000a9f0


	//   ....[163]....
        /*02f8*/ 	.word	0x0000aa30


	//   ....[164]....
        /*02fc*/ 	.word	0x0000aa60


	//   ....[165]....
        /*0300*/ 	.word	0x0000aae0


	//   ....[166]....
        /*0304*/ 	.word	0x0000ab10


	//   ....[167]....
        /*0308*/ 	.word	0x0000ab50


	//   ....[168]....
        /*030c*/ 	.word	0x0000ab80


	//   ....[169]....
        /*0310*/ 	.word	0x0000ac40


	//   ....[170]....
        /*0314*/ 	.word	0x0000ac70


	//   ....[171]....
        /*0318*/ 	.word	0x0000acb0


	//   ....[172]....
        /*031c*/ 	.word	0x0000ace0


	//   ....[173]....
        /*0320*/ 	.word	0x0000ad60


	//   ....[174]....
        /*0324*/ 	.word	0x0000ad90


	//   ....[175]....
        /*0328*/ 	.word	0x0000add0


	//   ....[176]....
        /*032c*/ 	.word	0x0000ae00


	//   ....[177]....
        /*0330*/ 	.word	0x0000af00


	//   ....[178]....
        /*0334*/ 	.word	0x0000af30


	//   ....[179]....
        /*0338*/ 	.word	0x0000af70


	//   ....[180]....
        /*033c*/ 	.word	0x0000afa0


	//   ....[181]....
        /*0340*/ 	.word	0x0000b020


	//   ....[182]....
        /*0344*/ 	.word	0x0000b050


	//   ....[183]....
        /*0348*/ 	.word	0x0000b090


	//   ....[184]....
        /*034c*/ 	.word	0x0000b0c0


	//   ....[185]....
        /*0350*/ 	.word	0x0000b180


	//   ....[186]....
        /*0354*/ 	.word	0x0000b1b0


	//   ....[187]....
        /*0358*/ 	.word	0x0000b1f0


	//   ....[188]....
        /*035c*/ 	.word	0x0000b220


	//   ....[189]....
        /*0360*/ 	.word	0x0000b2a0


	//   ....[190]....
        /*0364*/ 	.word	0x0000b2d0


	//   ....[191]....
        /*0368*/ 	.word	0x0000b310


	//   ....[192]....
        /*036c*/ 	.word	0x0000b340


	//   ....[193]....
        /*0370*/ 	.word	0x0000b4c0


	//   ....[194]....
        /*0374*/ 	.word	0x0000b4f0


	//   ....[195]....
        /*0378*/ 	.word	0x0000b530


	//   ....[196]....
        /*037c*/ 	.word	0x0000b560


	//   ....[197]....
        /*0380*/ 	.word	0x0000b5e0


	//   ....[198]....
        /*0384*/ 	.word	0x0000b610


	//   ....[199]....
        /*0388*/ 	.word	0x0000b650


	//   ....[200]....
        /*038c*/ 	.word	0x0000b680


	//   ....[201]....
        /*0390*/ 	.word	0x0000b740


	//   ....[202]....
        /*0394*/ 	.word	0x0000b770


	//   ....[203]....
        /*0398*/ 	.word	0x0000b7b0


	//   ....[204]....
        /*039c*/ 	.word	0x0000b7e0


	//   ....[205]....
        /*03a0*/ 	.word	0x0000b860


	//   ....[206]....
        /*03a4*/ 	.word	0x0000b890


	//   ....[207]....
        /*03a8*/ 	.word	0x0000b8d0


	//   ....[208]....
        /*03ac*/ 	.word	0x0000b900


	//   ....[209]....
        /*03b0*/ 	.word	0x0000ba00


	//   ....[210]....
        /*03b4*/ 	.word	0x0000ba30


	//   ....[211]....
        /*03b8*/ 	.word	0x0000ba70


	//   ....[212]....
        /*03bc*/ 	.word	0x0000baa0


	//   ....[213]....
        /*03c0*/ 	.word	0x0000bb20


	//   ....[214]....
        /*03c4*/ 	.word	0x0000bb50


	//   ....[215]....
        /*03c8*/ 	.word	0x0000bb90


	//   ....[216]....
        /*03cc*/ 	.word	0x0000bbc0


	//   ....[217]....
        /*03d0*/ 	.word	0x0000bc80


	//   ....[218]....
        /*03d4*/ 	.word	0x0000bcb0


	//   ....[219]....
        /*03d8*/ 	.word	0x0000bcf0


	//   ....[220]....
        /*03dc*/ 	.word	0x0000bd20


	//   ....[221]....
        /*03e0*/ 	.word	0x0000bda0


	//   ....[222]....
        /*03e4*/ 	.word	0x0000bdd0


	//   ....[223]....
        /*03e8*/ 	.word	0x0000be10


	//   ....[224]....
        /*03ec*/ 	.word	0x0000be40


	//   ....[225]....
        /*03f0*/ 	.word	0x0000bf80


	//   ....[226]....
        /*03f4*/ 	.word	0x0000bfb0


	//   ....[227]....
        /*03f8*/ 	.word	0x0000bff0


	//   ....[228]....
        /*03fc*/ 	.word	0x0000c020


	//   ....[229]....
        /*0400*/ 	.word	0x0000c0a0


	//   ....[230]....
        /*0404*/ 	.word	0x0000c0d0


	//   ....[231]....
        /*0408*/ 	.word	0x0000c110


	//   ....[232]....
        /*040c*/ 	.word	0x0000c140


	//   ....[233]....
        /*0410*/ 	.word	0x0000c200


	//   ....[234]....
        /*0414*/ 	.word	0x0000c230


	//   ....[235]....
        /*0418*/ 	.word	0x0000c270


	//   ....[236]....
        /*041c*/ 	.word	0x0000c2a0


	//   ....[237]....
        /*0420*/ 	.word	0x0000c320


	//   ....[238]....
        /*0424*/ 	.word	0x0000c350


	//   ....[239]....
        /*0428*/ 	.word	0x0000c390


	//   ....[240]....
        /*042c*/ 	.word	0x0000c3c0


	//   ....[241]....
        /*0430*/ 	.word	0x0000c4c0


	//   ....[242]....
        /*0434*/ 	.word	0x0000c4f0


	//   ....[243]....
        /*0438*/ 	.word	0x0000c530


	//   ....[244]....
        /*043c*/ 	.word	0x0000c560


	//   ....[245]....
        /*0440*/ 	.word	0x0000c5e0


	//   ....[246]....
        /*0444*/ 	.word	0x0000c610


	//   ....[247]....
        /*0448*/ 	.word	0x0000c650


	//   ....[248]....
        /*044c*/ 	.word	0x0000c680


	//   ....[249]....
        /*0450*/ 	.word	0x0000c740


	//   ....[250]....
        /*0454*/ 	.word	0x0000c770


	//   ....[251]....
        /*0458*/ 	.word	0x0000c7b0


	//   ....[252]....
        /*045c*/ 	.word	0x0000c7e0


	//   ....[253]....
        /*0460*/ 	.word	0x0000c860


	//   ....[254]....
        /*0464*/ 	.word	0x0000c890


	//   ....[255]....
        /*0468*/ 	.word	0x0000c8d0


	//   ....[0]....
        /*046c*/ 	.word	0x0000c900


	//   ....[1]....
        /*0470*/ 	.word	0x0000cb00


	//   ....[2]....
        /*0474*/ 	.word	0x0000cb30


	//   ....[3]....
        /*0478*/ 	.word	0x0000cb70


	//   ....[4]....
        /*047c*/ 	.word	0x0000cba0


	//   ....[5]....
        /*0480*/ 	.word	0x0000cc20


	//   ....[6]....
        /*0484*/ 	.word	0x0000cc50


	//   ....[7]....
        /*0488*/ 	.word	0x0000cc90


	//   ....[8]....
        /*048c*/ 	.word	0x0000ccc0


	//   ....[9]....
        /*0490*/ 	.word	0x0000cd80


	//   ....[10]....
        /*0494*/ 	.word	0x0000cdb0


	//   ....[11]....
        /*0498*/ 	.word	0x0000cdf0


	//   ....[12]....
        /*049c*/ 	.word	0x0000ce20


	//   ....[13]....
        /*04a0*/ 	.word	0x0000cea0


	//   ....[14]....
        /*04a4*/ 	.word	0x0000ced0


	//   ....[15]....
        /*04a8*/ 	.word	0x0000cf10


	//   ....[16]....
        /*04ac*/ 	.word	0x0000cf40


	//   ....[17]....
        /*04b0*/ 	.word	0x0000d040


	//   ....[18]....
        /*04b4*/ 	.word	0x0000d070


	//   ....[19]....
        /*04b8*/ 	.word	0x0000d0b0


	//   ....[20]....
        /*04bc*/ 	.word	0x0000d0e0


	//   ....[21]....
        /*04c0*/ 	.word	0x0000d160


	//   ....[22]....
        /*04c4*/ 	.word	0x0000d190


	//   ....[23]....
        /*04c8*/ 	.word	0x0000d1d0


	//   ....[24]....
        /*04cc*/ 	.word	0x0000d200


	//   ....[25]....
        /*04d0*/ 	.word	0x0000d2c0


	//   ....[26]....
        /*04d4*/ 	.word	0x0000d2f0


	//   ....[27]....
        /*04d8*/ 	.word	0x0000d330


	//   ....[28]....
        /*04dc*/ 	.word	0x0000d360


	//   ....[29]....
        /*04e0*/ 	.word	0x0000d3e0


	//   ....[30]....
        /*04e4*/ 	.word	0x0000d410


	//   ....[31]....
        /*04e8*/ 	.word	0x0000d450


	//   ....[32]....
        /*04ec*/ 	.word	0x0000d480


	//   ....[33]....
        /*04f0*/ 	.word	0x0000d5c0


	//   ....[34]....
        /*04f4*/ 	.word	0x0000d5f0


	//   ....[35]....
        /*04f8*/ 	.word	0x0000d630


	//   ....[36]....
        /*04fc*/ 	.word	0x0000d660


	//   ....[37]....
        /*0500*/ 	.word	0x0000d6e0


	//   ....[38]....
        /*0504*/ 	.word	0x0000d710


	//   ....[39]....
        /*0508*/ 	.word	0x0000d750


	//   ....[40]....
        /*050c*/ 	.word	0x0000d780


	//   ....[41]....
        /*0510*/ 	.word	0x0000d840


	//   ....[42]....
        /*0514*/ 	.word	0x0000d870


	//   ....[43]....
        /*0518*/ 	.word	0x0000d8b0


	//   ....[44]....
        /*051c*/ 	.word	0x0000d8e0


	//   ....[45]....
        /*0520*/ 	.word	0x0000d960


	//   ....[46]....
        /*0524*/ 	.word	0x0000d990


	//   ....[47]....
        /*0528*/ 	.word	0x0000d9d0


	//   ....[48]....
        /*052c*/ 	.word	0x0000da00


	//   ....[49]....
        /*0530*/ 	.word	0x0000db00


	//   ....[50]....
        /*0534*/ 	.word	0x0000db30


	//   ....[51]....
        /*0538*/ 	.word	0x0000db70


	//   ....[52]....
        /*053c*/ 	.word	0x0000dba0


	//   ....[53]....
        /*0540*/ 	.word	0x0000dc20


	//   ....[54]....
        /*0544*/ 	.word	0x0000dc50


	//   ....[55]....
        /*0548*/ 	.word	0x0000dc90


	//   ....[56]....
        /*054c*/ 	.word	0x0000dcc0


	//   ....[57]....
        /*0550*/ 	.word	0x0000dd80


	//   ....[58]....
        /*0554*/ 	.word	0x0000ddb0


	//   ....[59]....
        /*0558*/ 	.word	0x0000ddf0


	//   ....[60]....
        /*055c*/ 	.word	0x0000de20


	//   ....[61]....
        /*0560*/ 	.word	0x0000dea0


	//   ....[62]....
        /*0564*/ 	.word	0x0000ded0


	//   ....[63]....
        /*0568*/ 	.word	0x0000df10


	//   ....[64]....
        /*056c*/ 	.word	0x0000df40


	//   ....[65]....
        /*0570*/ 	.word	0x0000e0c0


	//   ....[66]....
        /*0574*/ 	.word	0x0000e0f0


	//   ....[67]....
        /*0578*/ 	.word	0x0000e130


	//   ....[68]....
        /*057c*/ 	.word	0x0000e160


	//   ....[69]....
        /*0580*/ 	.word	0x0000e1e0


	//   ....[70]....
        /*0584*/ 	.word	0x0000e210


	//   ....[71]....
        /*0588*/ 	.word	0x0000e250


	//   ....[72]....
        /*058c*/ 	.word	0x0000e280


	//   ....[73]....
        /*0590*/ 	.word	0x0000e340


	//   ....[74]....
        /*0594*/ 	.word	0x0000e370


	//   ....[75]....
        /*0598*/ 	.word	0x0000e3b0


	//   ....[76]....
        /*059c*/ 	.word	0x0000e3e0


	//   ....[77]....
        /*05a0*/ 	.word	0x0000e460


	//   ....[78]....
        /*05a4*/ 	.word	0x0000e490


	//   ....[79]....
        /*05a8*/ 	.word	0x0000e4d0


	//   ....[80]....
        /*05ac*/ 	.word	0x0000e500


	//   ....[81]....
        /*05b0*/ 	.word	0x0000e600


	//   ....[82]....
        /*05b4*/ 	.word	0x0000e630


	//   ....[83]....
        /*05b8*/ 	.word	0x0000e670


	//   ....[84]....
        /*05bc*/ 	.word	0x0000e6a0


	//   ....[85]....
        /*05c0*/ 	.word	0x0000e720


	//   ....[86]....
        /*05c4*/ 	.word	0x0000e750


	//   ....[87]....
        /*05c8*/ 	.word	0x0000e790


	//   ....[88]....
        /*05cc*/ 	.word	0x0000e7c0


	//   ....[89]....
        /*05d0*/ 	.word	0x0000e880


	//   ....[90]....
        /*05d4*/ 	.word	0x0000e8b0


	//   ....[91]....
        /*05d8*/ 	.word	0x0000e8f0


	//   ....[92]....
        /*05dc*/ 	.word	0x0000e920


	//   ....[93]....
        /*05e0*/ 	.word	0x0000e9a0


	//   ....[94]....
        /*05e4*/ 	.word	0x0000e9d0


	//   ....[95]....
        /*05e8*/ 	.word	0x0000ea10


	//   ....[96]....
        /*05ec*/ 	.word	0x0000ea40


	//   ....[97]....
        /*05f0*/ 	.word	0x0000eb80


	//   ....[98]....
        /*05f4*/ 	.word	0x0000ebb0


	//   ....[99]....
        /*05f8*/ 	.word	0x0000ebf0


	//   ....[100]....
        /*05fc*/ 	.word	0x0000ec20


	//   ....[101]....
        /*0600*/ 	.word	0x0000eca0


	//   ....[102]....
        /*0604*/ 	.word	0x0000ecd0


	//   ....[103]....
        /*0608*/ 	.word	0x0000ed10


	//   ....[104]....
        /*060c*/ 	.word	0x0000ed40


	//   ....[105]....
        /*0610*/ 	.word	0x0000ee00


	//   ....[106]....
        /*0614*/ 	.word	0x0000ee30


	//   ....[107]....
        /*0618*/ 	.word	0x0000ee70


	//   ....[108]....
        /*061c*/ 	.word	0x0000eea0


	//   ....[109]....
        /*0620*/ 	.word	0x0000ef20


	//   ....[110]....
        /*0624*/ 	.word	0x0000ef50


	//   ....[111]....
        /*0628*/ 	.word	0x0000ef90


	//   ....[112]....
        /*062c*/ 	.word	0x0000efc0


	//   ....[113]....
        /*0630*/ 	.word	0x0000f0c0


	//   ....[114]....
        /*0634*/ 	.word	0x0000f0f0


	//   ....[115]....
        /*0638*/ 	.word	0x0000f130


	//   ....[116]....
        /*063c*/ 	.word	0x0000f160


	//   ....[117]....
        /*0640*/ 	.word	0x0000f1e0


	//   ....[118]....
        /*0644*/ 	.word	0x0000f210


	//   ....[119]....
        /*0648*/ 	.word	0x0000f250


	//   ....[120]....
        /*064c*/ 	.word	0x0000f280


	//   ....[121]....
        /*0650*/ 	.word	0x0000f340


	//   ....[122]....
        /*0654*/ 	.word	0x0000f370


	//   ....[123]....
        /*0658*/ 	.word	0x0000f3b0


	//   ....[124]....
        /*065c*/ 	.word	0x0000f3e0


	//   ....[125]....
        /*0660*/ 	.word	0x0000f460


	//   ....[126]....
        /*0664*/ 	.word	0x0000f490


	//   ....[127]....
        /*0668*/ 	.word	0x0000f4d0


	//   ....[128]....
        /*066c*/ 	.word	0x0000f500


	//   ....[129]....
        /*0670*/ 	.word	0x0000f6c0


	//   ....[130]....
        /*0674*/ 	.word	0x0000f6f0


	//   ....[131]....
        /*0678*/ 	.word	0x0000f730


	//   ....[132]....
        /*067c*/ 	.word	0x0000f760


	//   ....[133]....
        /*0680*/ 	.word	0x0000f7e0


	//   ....[134]....
        /*0684*/ 	.word	0x0000f810


	//   ....[135]....
        /*0688*/ 	.word	0x0000f850


	//   ....[136]....
        /*068c*/ 	.word	0x0000f880


	//   ....[137]....
        /*0690*/ 	.word	0x0000f940


	//   ....[138]....
        /*0694*/ 	.word	0x0000f970


	//   ....[139]....
        /*0698*/ 	.word	0x0000f9b0


	//   ....[140]....
        /*069c*/ 	.word	0x0000f9e0


	//   ....[141]....
        /*06a0*/ 	.word	0x0000fa60


	//   ....[142]....
        /*06a4*/ 	.word	0x0000fa90


	//   ....[143]....
        /*06a8*/ 	.word	0x0000fad0


	//   ....[144]....
        /*06ac*/ 	.word	0x0000fb00


	//   ....[145]....
        /*06b0*/ 	.word	0x0000fc00


	//   ....[146]....
        /*06b4*/ 	.word	0x0000fc30


	//   ....[147]....
        /*06b8*/ 	.word	0x0000fc70


	//   ....[148]....
        /*06bc*/ 	.word	0x0000fca0


	//   ....[149]....
        /*06c0*/ 	.word	0x0000fd20


	//   ....[150]....
        /*06c4*/ 	.word	0x0000fd50


	//   ....[151]....
        /*06c8*/ 	.word	0x0000fd90


	//   ....[152]....
        /*06cc*/ 	.word	0x0000fdc0


	//   ....[153]....
        /*06d0*/ 	.word	0x0000fe80


	//   ....[154]....
        /*06d4*/ 	.word	0x0000feb0


	//   ....[155]....
        /*06d8*/ 	.word	0x0000fef0


	//   ....[156]....
        /*06dc*/ 	.word	0x0000ff20


	//   ....[157]....
        /*06e0*/ 	.word	0x0000ffa0


	//   ....[158]....
        /*06e4*/ 	.word	0x0000ffd0


	//   ....[159]....
        /*06e8*/ 	.word	0x00010010


	//   ....[160]....
        /*06ec*/ 	.word	0x00010040


	//   ....[161]....
        /*06f0*/ 	.word	0x00010180


	//   ....[162]....
        /*06f4*/ 	.word	0x000101b0


	//   ....[163]....
        /*06f8*/ 	.word	0x000101f0


	//   ....[164]....
        /*06fc*/ 	.word	0x00010220


	//   ....[165]....
        /*0700*/ 	.word	0x000102a0


	//   ....[166]....
        /*0704*/ 	.word	0x000102d0


	//   ....[167]....
        /*0708*/ 	.word	0x00010310


	//   ....[168]....
        /*070c*/ 	.word	0x00010340


	//   ....[169]....
        /*0710*/ 	.word	0x00010400


	//   ....[170]....
        /*0714*/ 	.word	0x00010430


	//   ....[171]....
        /*0718*/ 	.word	0x00010470


	//   ....[172]....
        /*071c*/ 	.word	0x000104a0


	//   ....[173]....
        /*0720*/ 	.word	0x00010520


	//   ....[174]....
        /*0724*/ 	.word	0x00010550


	//   ....[175]....
        /*0728*/ 	.word	0x00010590


	//   ....[176]....
        /*072c*/ 	.word	0x000105c0


	//   ....[177]....
        /*0730*/ 	.word	0x000106c0


	//   ....[178]....
        /*0734*/ 	.word	0x000106f0


	//   ....[179]....
        /*0738*/ 	.word	0x00010730


	//   ....[180]....
        /*073c*/ 	.word	0x00010760


	//   ....[181]....
        /*0740*/ 	.word	0x000107e0


	//   ....[182]....
        /*0744*/ 	.word	0x00010810


	//   ....[183]....
        /*0748*/ 	.word	0x00010850


	//   ....[184]....
        /*074c*/ 	.word	0x00010880


	//   ....[185]....
        /*0750*/ 	.word	0x00010940


	//   ....[186]....
        /*0754*/ 	.word	0x00010970


	//   ....[187]....
        /*0758*/ 	.word	0x000109b0


	//   ....[188]....
        /*075c*/ 	.word	0x000109e0


	//   ....[189]....
        /*0760*/ 	.word	0x00010a60


	//   ....[190]....
        /*0764*/ 	.word	0x00010a90


	//   ....[191]....
        /*0768*/ 	.word	0x00010ad0


	//   ....[192]....
        /*076c*/ 	.word	0x00010b00


	//   ....[193]....
        /*0770*/ 	.word	0x00010c80


	//   ....[194]....
        /*0774*/ 	.word	0x00010cb0


	//   ....[195]....
        /*0778*/ 	.word	0x00010cf0


	//   ....[196]....
        /*077c*/ 	.word	0x00010d20


	//   ....[197]....
        /*0780*/ 	.word	0x00010da0


	//   ....[198]....
        /*0784*/ 	.word	0x00010dd0


	//   ....[199]....
        /*0788*/ 	.word	0x00010e10


	//   ....[200]....
        /*078c*/ 	.word	0x00010e40


	//   ....[201]....
        /*0790*/ 	.word	0x00010f00


	//   ....[202]....
        /*0794*/ 	.word	0x00010f30


	//   ....[203]....
        /*0798*/ 	.word	0x00010f70


	//   ....[204]....
        /*079c*/ 	.word	0x00010fa0


	//   ....[205]....
        /*07a0*/ 	.word	0x00011020


	//   ....[206]....
        /*07a4*/ 	.word	0x00011050


	//   ....[207]....
        /*07a8*/ 	.word	0x00011090


	//   ....[208]....
        /*07ac*/ 	.word	0x000110c0


	//   ....[209]....
        /*07b0*/ 	.word	0x000111c0


	//   ....[210]....
        /*07b4*/ 	.word	0x000111f0


	//   ....[211]....
        /*07b8*/ 	.word	0x00011230


	//   ....[212]....
        /*07bc*/ 	.word	0x00011260


	//   ....[213]....
        /*07c0*/ 	.word	0x000112e0


	//   ....[214]....
        /*07c4*/ 	.word	0x00011310


	//   ....[215]....
        /*07c8*/ 	.word	0x00011350


	//   ....[216]....
        /*07cc*/ 	.word	0x00011380


	//   ....[217]....
        /*07d0*/ 	.word	0x00011440


	//   ....[218]....
        /*07d4*/ 	.word	0x00011470


	//   ....[219]....
        /*07d8*/ 	.word	0x000114b0


	//   ....[220]....
        /*07dc*/ 	.word	0x000114e0


	//   ....[221]....
        /*07e0*/ 	.word	0x00011560


	//   ....[222]....
        /*07e4*/ 	.word	0x00011590


	//   ....[223]....
        /*07e8*/ 	.word	0x000115d0


	//   ....[224]....
        /*07ec*/ 	.word	0x00011600


	//   ....[225]....
        /*07f0*/ 	.word	0x00011740


	//   ....[226]....
        /*07f4*/ 	.word	0x00011770


	//   ....[227]....
        /*07f8*/ 	.word	0x000117b0


	//   ....[228]....
        /*07fc*/ 	.word	0x000117e0


	//   ....[229]....
        /*0800*/ 	.word	0x00011860


	//   ....[230]....
        /*0804*/ 	.word	0x00011890


	//   ....[231]....
        /*0808*/ 	.word	0x000118d0


	//   ....[232]....
        /*080c*/ 	.word	0x00011900


	//   ....[233]....
        /*0810*/ 	.word	0x000119c0


	//   ....[234]....
        /*0814*/ 	.word	0x000119f0


	//   ....[235]....
        /*0818*/ 	.word	0x00011a30


	//   ....[236]....
        /*081c*/ 	.word	0x00011a60


	//   ....[237]....
        /*0820*/ 	.word	0x00011ae0


	//   ....[238]....
        /*0824*/ 	.word	0x00011b10


	//   ....[239]....
        /*0828*/ 	.word	0x00011b50


	//   ....[240]....
        /*082c*/ 	.word	0x00011b80


	//   ....[241]....
        /*0830*/ 	.word	0x00011c80


	//   ....[242]....
        /*0834*/ 	.word	0x00011cb0


	//   ....[243]....
        /*0838*/ 	.word	0x00011cf0


	//   ....[244]....
        /*083c*/ 	.word	0x00011d20


	//   ....[245]....
        /*0840*/ 	.word	0x00011da0


	//   ....[246]....
        /*0844*/ 	.word	0x00011dd0


	//   ....[247]....
        /*0848*/ 	.word	0x00011e10


	//   ....[248]....
        /*084c*/ 	.word	0x00011e40


	//   ....[249]....
        /*0850*/ 	.word	0x00011f00


	//   ....[250]....
        /*0854*/ 	.word	0x00011f30


	//   ....[251]....
        /*0858*/ 	.word	0x00011f70


	//   ....[252]....
        /*085c*/ 	.word	0x00011fa0


	//   ....[253]....
        /*0860*/ 	.word	0x00012020


	//   ....[254]....
        /*0864*/ 	.word	0x00012050


	//   ....[255]....
        /*0868*/ 	.word	0x00012090


	//   ....[0]....
        /*086c*/ 	.word	0x000120b0


	//----- nvinfo : EIATTR_CRS_STACK_SIZE
	.align		4
.L_19:
        /*0870*/ 	.byte	0x04, 0x1e
        /*0872*/ 	.short	(.L_21 - .L_20)
.L_20:
        /*0874*/ 	.word	0x00000000


	//----- nvinfo : EIATTR_CBANK_PARAM_SIZE
	.align		4
.L_21:
        /*0878*/ 	.byte	0x03, 0x19
        /*087a*/ 	.short	0x0020


	//----- nvinfo : EIATTR_PARAM_CBANK
	.align		4
        /*087c*/ 	.byte	0x04, 0x0a
        /*087e*/ 	.short	(.L_23 - .L_22)
	.align		4
.L_22:
        /*0880*/ 	.word	index@(.nv.constant0._Z9RF_kernelPfiiiS_)
        /*0884*/ 	.short	0x0380
        /*0886*/ 	.short	0x0020


	//----- nvinfo : EIATTR_SW_WAR
	.align		4
.L_23:
        /*0888*/ 	.byte	0x04, 0x36
        /*088a*/ 	.short	(.L_25 - .L_24)
.L_24:
        /*088c*/ 	.word	0x00000008
.L_25:


//--------------------- .nv.callgraph             --------------------------
	.section	.nv.callgraph,"",@"SHT_CUDA_CALLGRAPH"
	.align	4
	.sectionentsize	8
	.align		4
        /*0000*/ 	.word	0x00000000
	.align		4
        /*0004*/ 	.word	0xffffffff
	.align		4
        /*0008*/ 	.word	0x00000000
	.align		4
        /*000c*/ 	.word	0xfffffffe
	.align		4
        /*0010*/ 	.word	0x00000000
	.align		4
        /*0014*/ 	.word	0xfffffffd
	.align		4
        /*0018*/ 	.word	0x00000000
	.align		4
        /*001c*/ 	.word	0xfffffffc


//--------------------- .text._Z9RF_kernelPfiiiS_ --------------------------
	.section	.text._Z9RF_kernelPfiiiS_,"ax",@progbits
	.align	128
        .global         _Z9RF_kernelPfiiiS_
        .type           _Z9RF_kernelPfiiiS_,@function
        .size           _Z9RF_kernelPfiiiS_,(.L_x_385 - _Z9RF_kernelPfiiiS_)
        .other          _Z9RF_kernelPfiiiS_,@"STO_CUDA_ENTRY STV_DEFAULT"
_Z9RF_kernelPfiiiS_:
.text._Z9RF_kernelPfiiiS_:
[----:B------:R-:W-:Y:S01]  /*0000*/  LDC R1, c[0x0][0x37c] ;  /* 0x0000df00ff017b82 */ /* 0x000fe20000000800 */
[----:B------:R-:W0:Y:S07]  /*0010*/  S2R R3, SR_TID.X ;  /* 0x0000000000037919 */ /* 0x000e2e0000002100 */
[----:B------:R-:W0:Y:S01]  /*0020*/  S2UR UR4, SR_CTAID.X ;  /* 0x00000000000479c3 */ /* 0x000e220000002500 */
[----:B------:R-:W1:Y:S07]  /*0030*/  LDCU UR5, c[0x0][0x388] ;  /* 0x00007100ff0577ac */ /* 0x000e6e0008000800 */
[----:B------:R-:W0:Y:S02]  /*0040*/  LDC R0, c[0x0][0x360] ;  /* 0x0000d800ff007b82 */ /* 0x000e240000000800 */
[----:B0-----:R-:W-:-:S05]  /*0050*/  IMAD R0, R0, UR4, R3 ;  /* 0x0000000400007c24 */ /* 0x001fca000f8e0203 */
[----:B-1----:R-:W-:-:S13]  /*0060*/  ISETP.GE.AND P0, PT, R0, UR5, PT ;  /* 0x0000000500007c0c */ /* 0x002fda000bf06270 */
[----:B------:R-:W-:Y:S05]  /*0070*/  @P0 EXIT ;  /* 0x000000000000094d */ /* 0x000fea0003800000 */
[----:B------:R-:W0:Y:S01]  /*0080*/  LDC.64 R2, c[0x0][0x380] ;  /* 0x0000e000ff027b82 */ /* 0x000e220000000a00 */
[----:B------:R-:W1:Y:S07]  /*0090*/  LDCU.64 UR4, c[0x0][0x358] ;  /* 0x00006b00ff0477ac */ /* 0x000e6e0008000a00 */
[----:B------:R-:W2:Y:S01]  /*00a0*/  LDC R5, c[0x0][0x38c] ;  /* 0x0000e300ff057b82 */ /* 0x000ea20000000800 */
[----:B0-----:R-:W-:-:S05]  /*00b0*/  IMAD.WIDE R2, R0, 0x4, R2 ;  /* 0x0000000400027825 */ /* 0x001fca00078e0202 */
[----:B-1----:R-:W3:Y:S01]  /*00c0*/  LDG.E R4, desc[UR4][R2.64] ;  /* 0x0000000402047981 */ /* 0x002ee2000c1e1900 */
[----:B------:R-:W-:Y:S01]  /*00d0*/  BSSY.RECONVERGENT B0, `(.L_x_0) ;  /* 0x00006fc000007945 */ /* 0x000fe20003800200 */
[----:B--2---:R-:W-:-:S05]  /*00e0*/  VIADD R6, R5, 0xff ;  /* 0x000000ff05067836 */ /* 0x004fca0000000000 */
[----:B------:R-:W-:-:S04]  /*00f0*/  I2FP.F32.S32 R7, R6 ;  /* 0x0000000600077245 */ /* 0x000fc80000201400 */
[----:B---3--:R-:W-:-:S13]  /*0100*/  FSETP.GT.AND P0, PT, R4, R7, PT ;  /* 0x000000070400720b */ /* 0x008fda0003f04000 */
[----:B------:R-:W-:Y:S05]  /*0110*/  @!P0 BRA `(.L_x_1) ;  /* 0x0000003400f88947 */ /* 0x000fea0003800000 */
[----:B------:R-:W-:-:S05]  /*0120*/  VIADD R6, R5, 0x17f ;  /* 0x0000017f05067836 */ /* 0x000fca0000000000 */
[----:B------:R-:W-:-:S04]  /*0130*/  I2FP.F32.S32 R7, R6 ;  /* 0x0000000600077245 */ /* 0x000fc80000201400 */
[----:B------:R-:W-:-:S13]  /*0140*/  FSETP.GT.AND P0, PT, R4, R7, PT ;  /* 0x000000070400720b */ /* 0x000fda0003f04000 */
        /* <DEDUP_REMOVED lines=24> */
[----:B------:R-:W-:Y:S01]  /*02d0*/  @P0 VIADD R5, R5, 0x1ff ;  /* 0x000001ff05050836 */ /* 0x000fe20000000000 */
[----:B------:R-:W-:Y:S01]  /*02e0*/  @!P0 FSETP.NEU.AND P2, PT, R4, R7, PT ;  /* 0x000000070400820b */ /* 0x000fe20003f4d000 */
[----:B------:R-:W-:-:S03]  /*02f0*/  @P0 IMAD.MOV.U32 R6, RZ, RZ, 0x43ff8000 ;  /* 0x43ff8000ff060424 */ /* 0x000fc600078e00ff */
[----:B------:R-:W-:-:S04]  /*0300*/  @P0 I2FP.F32.S32 R5, R5 ;  /* 0x0000000500050245 */ /* 0x000fc80000201400 */
[----:B------:R-:W-:Y:S01]  /*0310*/  @P0 FSETP.NEU.AND P1, PT, R4, R5, PT ;  /* 0x000000050400020b */ /* 0x000fe20003f2d000 */
[----:B------:R-:W-:-:S03]  /*0320*/  @!P0 IMAD.MOV.U32 R4, RZ, RZ, 0x43fe8000 ;  /* 0x43fe8000ff048424 */ /* 0x000fc600078e00ff */
[----:B------:R-:W-:Y:S02]  /*0330*/  @P0 FSEL R7, R6, 510, !P1 ;  /* 0x43ff000006070808 */ /* 0x000fe40004800000 */
[----:B------:R-:W-:Y:S01]  /*0340*/  @!P0 FSEL R7, R4, 508, !P2 ;  /* 0x43fe000004078808 */ /* 0x000fe20005000000 */
[----:B------:R-:W-:Y:S06]  /*0350*/  BRA `(.L_x_8) ;  /* 0x0000006c004c7947 */ /* 0x000fec0003800000 */
.L_x_7:
[----:B------:R-:W-:-:S05]  /*0360*/  VIADD R5, R5, 0x1f9 ;  /* 0x000001f905057836 */ /* 0x000fca0000000000 */
[----:B------:R-:W-:-:S04]  /*0370*/  I2FP.F32.S32 R5, R5 ;  /* 0x0000000500057245 */ /* 0x000fc80000201400 */
[----:B------:R-:W-:-:S13]  /*0380*/  FSETP.GT.AND P0, PT, R4, R5, PT ;  /* 0x000000050400720b */ /* 0x000fda0003f04000 */
[C---:B------:R-:W-:Y:S01]  /*0390*/  @P0 FSETP.NEU.AND P1, PT, R4.reuse, R7, PT ;  /* 0x000000070400020b */ /* 0x040fe20003f2d000 */
[----:B------:R-:W-:Y:S01]  /*03a0*/  @P0 IMAD.MOV.U32 R7, RZ, RZ, 0x43fd8000 ;  /* 0x43fd8000ff070424 */ /* 0x000fe200078e00ff */
[----:B------:R-:W-:Y:S01]  /*03b0*/  @!P0 FSETP.NEU.AND P2, PT, R4, R5, PT ;  /* 0x000000050400820b */ /* 0x000fe20003f4d000 */
[----:B------:R-:W-:-:S03]  /*03c0*/  @!P0 IMAD.MOV.U32 R4, RZ, RZ, 0x43fc8000 ;  /* 0x43fc8000ff048424 */ /* 0x000fc600078e00ff */
[----:B------:R-:W-:Y:S02]  /*03d0*/  @P0 FSEL R7, R7, 506, !P1 ;  /* 0x43fd000007070808 */ /* 0x000fe40004800000 */
[----:B------:R-:W-:Y:S01]  /*03e0*/  @!P0 FSEL R7, R4, 504, !P2 ;  /* 0x43fc000004078808 */ /* 0x000fe20005000000 */
[----:B------:R-:W-:Y:S06]  /*03f0*/  BRA `(.L_x_8) ;  /* 0x0000006c00247947 */ /* 0x000fec0003800000 */
.L_x_6:
[----:B------:R-:W-:-:S05]  /*0400*/  VIADD R6, R5, 0x1f3 ;  /* 0x000001f305067836 */ /* 0x000fca0000000000 */
[----:B------:R-:W-:-:S04]  /*0410*/  I2FP.F32.S32 R9, R6 ;  /* 0x0000000600097245 */ /* 0x000fc80000201400 */
[----:B------:R-:W-:-:S13]  /*0420*/  FSETP.GT.AND P0, PT, R4, R9, PT ;  /* 0x000000090400720b */ /* 0x000fda0003f04000 */
[----:B------:R-:W-:Y:S05]  /*0430*/  @!P0 BRA `(.L_x_9) ;  /* 0x0000000000288947 */ /* 0x000fea0003800000 */
        /* <DEDUP_REMOVED lines=10> */
.L_x_9:
        /* <DEDUP_REMOVED lines=10> */
.L_x_5:
        /* <DEDUP_REMOVED lines=18> */
.L_x_11:
        /* <DEDUP_REMOVED lines=10> */
.L_x_10:
        /* <DEDUP_REMOVED lines=14> */
.L_x_12:
        /* <DEDUP_REMOVED lines=10> */
.L_x_4:
        /* <DEDUP_REMOVED lines=22> */
.L_x_15:
        /* <DEDUP_REMOVED lines=10> */
.L_x_14:
        /* <DEDUP_REMOVED lines=14> */
.L_x_16:
        /* <DEDUP_REMOVED lines=10> */
.L_x_13:
        /* <DEDUP_REMOVED lines=18> */
.L_x_18:
        /* <DEDUP_REMOVED lines=10> */
.L_x_17:
        /* <DEDUP_REMOVED lines=14> */
.L_x_19:
        /* <DEDUP_REMOVED lines=10> */
.L_x_3:
        /* <DEDUP_REMOVED lines=26> */
.L_x_23:
        /* <DEDUP_REMOVED lines=10> */
.L_x_22:
        /* <DEDUP_REMOVED lines=14> */
.L_x_24:
        /* <DEDUP_REMOVED lines=10> */
.L_x_21:
        /* <DEDUP_REMOVED lines=18> */
.L_x_26:
        /* <DEDUP_REMOVED lines=10> */
.L_x_25:
        /* <DEDUP_REMOVED lines=14> */
.L_x_27:
        /* <DEDUP_REMOVED lines=10> */
.L_x_20:
        /* <DEDUP_REMOVED lines=22> */
.L_x_30:
        /* <DEDUP_REMOVED lines=10> */
.L_x_29:
        /* <DEDUP_REMOVED lines=14> */
.L_x_31:
        /* <DEDUP_REMOVED lines=10> */
.L_x_28:
        /* <DEDUP_REMOVED lines=18> */
.L_x_33:
        /* <DEDUP_REMOVED lines=10> */
.L_x_32:
        /* <DEDUP_REMOVED lines=14> */
.L_x_34:
        /* <DEDUP_REMOVED lines=10> */
.L_x_2:
        /* <DEDUP_REMOVED lines=30> */
.L_x_39:
        /* <DEDUP_REMOVED lines=10> */
.L_x_38:
        /* <DEDUP_REMOVED lines=14> */
.L_x_40:
        /* <DEDUP_REMOVED lines=10> */
.L_x_37:
        /* <DEDUP_REMOVED lines=18> */
.L_x_42:
        /* <DEDUP_REMOVED lines=10> */
.L_x_41:
        /* <DEDUP_REMOVED lines=14> */
.L_x_43:
        /* <DEDUP_REMOVED lines=10> */
.L_x_36:
        /* <DEDUP_REMOVED lines=22> */
.L_x_46:
        /* <DEDUP_REMOVED lines=10> */
.L_x_45:
        /* <DEDUP_REMOVED lines=14> */
.L_x_47:
        /* <DEDUP_REMOVED lines=10> */
.L_x_44:
        /* <DEDUP_REMOVED lines=18> */
.L_x_49:
        /* <DEDUP_REMOVED lines=10> */
.L_x_48:
        /* <DEDUP_REMOVED lines=14> */
.L_x_50:
        /* <DEDUP_REMOVED lines=10> */
.L_x_35:
        /* <DEDUP_REMOVED lines=26> */
.L_x_54:
        /* <DEDUP_REMOVED lines=10> */
.L_x_53:
        /* <DEDUP_REMOVED lines=14> */
.L_x_55:
        /* <DEDUP_REMOVED lines=10> */
.L_x_52:
        /* <DEDUP_REMOVED lines=18> */
.L_x_57:
        /* <DEDUP_REMOVED lines=10> */
.L_x_56:
        /* <DEDUP_REMOVED lines=14> */
.L_x_58:
        /* <DEDUP_REMOVED lines=10> */
.L_x_51:
        /* <DEDUP_REMOVED lines=22> */
.L_x_61:
        /* <DEDUP_REMOVED lines=10> */
.L_x_60:
        /* <DEDUP_REMOVED lines=14> */
.L_x_62:
        /* <DEDUP_REMOVED lines=10> */
.L_x_59:
        /* <DEDUP_REMOVED lines=18> */
.L_x_64:
        /* <DEDUP_REMOVED lines=10> */
.L_x_63:
        /* <DEDUP_REMOVED lines=14> */
.L_x_65:
        /* <DEDUP_REMOVED lines=10> */
.L_x_1:
        /* <DEDUP_REMOVED lines=34> */
.L_x_71:
        /* <DEDUP_REMOVED lines=10> */
.L_x_70:
        /* <DEDUP_REMOVED lines=14> */
.L_x_72:
        /* <DEDUP_REMOVED lines=10> */
.L_x_69:
        /* <DEDUP_REMOVED lines=18> */
.L_x_74:
        /* <DEDUP_REMOVED lines=10> */
.L_x_73:
        /* <DEDUP_REMOVED lines=14> */
.L_x_75:
        /* <DEDUP_REMOVED lines=10> */
.L_x_68:
        /* <DEDUP_REMOVED lines=22> */
.L_x_78:
        /* <DEDUP_REMOVED lines=10> */
.L_x_77:
        /* <DEDUP_REMOVED lines=14> */
.L_x_79:
        /* <DEDUP_REMOVED lines=10> */
.L_x_76:
        /* <DEDUP_REMOVED lines=18> */
.L_x_81:
        /* <DEDUP_REMOVED lines=10> */
.L_x_80:
        /* <DEDUP_REMOVED lines=14> */
.L_x_82:
        /* <DEDUP_REMOVED lines=10> */
.L_x_67:
        /* <DEDUP_REMOVED lines=26> */
.L_x_86:
        /* <DEDUP_REMOVED lines=10> */
.L_x_85:
        /* <DEDUP_REMOVED lines=14> */
.L_x_87:
        /* <DEDUP_REMOVED lines=10> */
.L_x_84:
        /* <DEDUP_REMOVED lines=18> */
.L_x_89:
        /* <DEDUP_REMOVED lines=10> */
.L_x_88:
        /* <DEDUP_REMOVED lines=14> */
.L_x_90:
        /* <DEDUP_REMOVED lines=10> */
.L_x_83:
        /* <DEDUP_REMOVED lines=22> */
.L_x_93:
        /* <DEDUP_REMOVED lines=10> */
.L_x_92:
        /* <DEDUP_REMOVED lines=14> */
.L_x_94:
        /* <DEDUP_REMOVED lines=10> */
.L_x_91:
        /* <DEDUP_REMOVED lines=18> */
.L_x_96:
        /* <DEDUP_REMOVED lines=10> */
.L_x_95:
        /* <DEDUP_REMOVED lines=14> */
.L_x_97:
        /* <DEDUP_REMOVED lines=10> */
.L_x_66:
        /* <DEDUP_REMOVED lines=30> */
.L_x_102:
        /* <DEDUP_REMOVED lines=10> */
.L_x_101:
        /* <DEDUP_REMOVED lines=14> */
.L_x_103:
        /* <DEDUP_REMOVED lines=10> */
.L_x_100:
        /* <DEDUP_REMOVED lines=18> */
.L_x_105:
        /* <DEDUP_REMOVED lines=10> */
.L_x_104:
        /* <DEDUP_REMOVED lines=14> */
.L_x_106:
        /* <DEDUP_REMOVED lines=10> */
.L_x_99:
        /* <DEDUP_REMOVED lines=22> */
.L_x_109:
        /* <DEDUP_REMOVED lines=10> */
.L_x_108:
        /* <DEDUP_REMOVED lines=14> */
.L_x_110:
        /* <DEDUP_REMOVED lines=10> */
.L_x_107:
        /* <DEDUP_REMOVED lines=18> */
.L_x_112:
        /* <DEDUP_REMOVED lines=10> */
.L_x_111:
        /* <DEDUP_REMOVED lines=14> */
.L_x_113:
        /* <DEDUP_REMOVED lines=10> */
.L_x_98:
        /* <DEDUP_REMOVED lines=26> */
.L_x_117:
        /* <DEDUP_REMOVED lines=10> */
.L_x_116:
        /* <DEDUP_REMOVED lines=14> */
.L_x_118:
        /* <DEDUP_REMOVED lines=10> */
.L_x_115:
        /* <DEDUP_REMOVED lines=18> */
.L_x_120:
        /* <DEDUP_REMOVED lines=10> */
.L_x_119:
        /* <DEDUP_REMOVED lines=14> */
.L_x_121:
        /* <DEDUP_REMOVED lines=10> */
.L_x_114:
        /* <DEDUP_REMOVED lines=22> */
.L_x_124:
        /* <DEDUP_REMOVED lines=10> */
.L_x_123:
        /* <DEDUP_REMOVED lines=14> */
.L_x_125:
        /* <DEDUP_REMOVED lines=10> */
.L_x_122:
        /* <DEDUP_REMOVED lines=18> */
.L_x_127:
        /* <DEDUP_REMOVED lines=10> */
.L_x_126:
        /* <DEDUP_REMOVED lines=14> */
.L_x_128:
[----:B------:R-:W-:-:S05]  /*7020*/  VIADD R5, R5, 0x1 ;  /* 0x0000000105057836 */ /* 0x000fca0000000000 */
[----:B------:R-:W-:-:S04]  /*7030*/  I2FP.F32.S32 R5, R5 ;  /* 0x0000000500057245 */ /* 0x000fc80000201400 */
[----:B------:R-:W-:-:S13]  /*7040*/  FSETP.GT.AND P0, PT, R4, R5, PT ;  /* 0x000000050400720b */ /* 0x000fda0003f04000 */
[----:B------:R-:W-:Y:S01]  /*7050*/  @P0 FSETP.NEU.AND P1, PT, R4, R7, PT ;  /* 0x000000070400020b */ /* 0x000fe20003f2d000 */
[----:B------:R-:W-:-:S05]  /*7060*/  @P0 IMAD.MOV.U32 R7, RZ, RZ, 0x40400000 ;  /* 0x40400000ff070424 */ /* 0x000fca00078e00ff */
[----:B------:R-:W-:Y:S02]  /*7070*/  @P0 FSEL R7, R7, 2, !P1 ;  /* 0x4000000007070808 */ /* 0x000fe40004800000 */
[----:B------:R-:W-:-:S07]  /*7080*/  @!P0 FSET.BF.EQ.AND R7, R4, R5, PT ;  /* 0x000000050407820a */ /* 0x000fce0003802000 */
.L_x_8:
[----:B------:R-:W-:Y:S05]  /*7090*/  BSYNC.RECONVERGENT B0 ;  /* 0x0000000000007941 */ /* 0x000fea0003800200 */
.L_x_0:
[----:B------:R-:W0:Y:S01]  /*70a0*/  LDC.64 R4, c[0x0][0x398] ;  /* 0x0000e600ff047b82 */ /* 0x000e220000000a00 */
[----:B------:R-:W1:Y:S01]  /*70b0*/  LDCU UR6, c[0x0][0x390] ;  /* 0x00007200ff0677ac */ /* 0x000e620008000800 */
[----:B0-----:R-:W-:-:S05]  /*70c0*/  IMAD.WIDE R4, R0, 0x4, R4 ;  /* 0x0000000400047825 */ /* 0x001fca00078e0204 */
[----:B------:R0:W-:Y:S04]  /*70d0*/  STG.E desc[UR4][R4.64], R7 ;  /* 0x0000000704007986 */ /* 0x0001e8000c101904 */
[----:B------:R-:W2:Y:S01]  /*70e0*/  LDG.E R2, desc[UR4][R2.64] ;  /* 0x0000000402027981 */ /* 0x000ea2000c1e1900 */
[----:B-1----:R-:W-:-:S06]  /*70f0*/  UIADD3 UR7, UPT, UPT, UR6, 0xff, URZ ;  /* 0x000000ff06077890 */ /* 0x002fcc000fffe0ff */
[----:B------:R-:W-:-:S04]  /*7100*/  I2FP.F32.S32 R9, UR7 ;  /* 0x0000000700097c45 */ /* 0x000fc80008201400 */
[----:B--2---:R-:W-:-:S13]  /*7110*/  FSETP.GT.AND P0, PT, R2, R9, PT ;  /* 0x000000090200720b */ /* 0x004fda0003f04000 */
[----:B0-----:R-:W-:Y:S05]  /*7120*/  @!P0 BRA `(.L_x_129) ;  /* 0x0000005400f88947 */ /* 0x001fea0003800000 */
[----:B------:R-:W-:-:S06]  /*7130*/  UIADD3 UR7, UPT, UPT, UR6, 0x17f, URZ ;  /* 0x0000017f06077890 */ /* 0x000fcc000fffe0ff */
[----:B------:R-:W-:-:S04]  /*7140*/  I2FP.F32.S32 R3, UR7 ;  /* 0x0000000700037c45 */ /* 0x000fc80008201400 */
[----:B------:R-:W-:-:S13]  /*7150*/  FSETP.GT.AND P0, PT, R2, R3, PT ;  /* 0x000000030200720b */ /* 0x000fda0003f04000 */
[----:B------:R-:W-:Y:S05]  /*7160*/  @!P0 BRA `(.L_x_130) ;  /* 0x0000002800f88947 */ /* 0x000fea0003800000 */
        /* <DEDUP_REMOVED lines=26> */
[----:B------:R-:W-:-:S13]  /*7310*/  FSETP.NEU.AND P0, PT, R2, R3, PT ;  /* 0x000000030200720b */ /* 0x000fda0003f0d000 */
[----:B------:R-:W-:-:S05]  /*7320*/  @!P0 IMAD.MOV.U32 R3, RZ, RZ, 0x43ff8000 ;  /* 0x43ff8000ff038424 */ /* 0x000fca00078e00ff */
[----:B------:R0:W-:Y:S01]  /*7330*/  @!P0 STG.E desc[UR4][R4.64], R3 ;  /* 0x0000000304008986 */ /* 0x0001e2000c101904 */
[----:B------:R-:W-:Y:S05]  /*7340*/  @!P0 EXIT ;  /* 0x000000000000894d */ /* 0x000fea0003800000 */
[----:B0-----:R-:W-:-:S05]  /*7350*/  IMAD.MOV.U32 R3, RZ, RZ, 0x43ff0000 ;  /* 0x43ff0000ff037424 */ /* 0x001fca00078e00ff */
[----:B------:R-:W-:Y:S01]  /*7360*/  STG.E desc[UR4][R4.64], R3 ;  /* 0x0000000304007986 */ /* 0x000fe2000c101904 */
[----:B------:R-:W-:Y:S05]  /*7370*/  EXIT ;  /* 0x000000000000794d */ /* 0x000fea0003800000 */
.L_x_136:
[----:B------:R-:W-:-:S13]  /*7380*/  FSETP.NEU.AND P0, PT, R2, R3, PT ;  /* 0x000000030200720b */ /* 0x000fda0003f0d000 */
[----:B------:R-:W-:-:S05]  /*7390*/  @!P0 IMAD.MOV.U32 R3, RZ, RZ, 0x43fe8000 ;  /* 0x43fe8000ff038424 */ /* 0x000fca00078e00ff */
[----:B------:R0:W-:Y:S01]  /*73a0*/  @!P0 STG.E desc[UR4][R4.64], R3 ;  /* 0x0000000304008986 */ /* 0x0001e2000c101904 */
[----:B------:R-:W-:Y:S05]  /*73b0*/  @!P0 EXIT ;  /* 0x000000000000894d */ /* 0x000fea0003800000 */
[----:B0-----:R-:W-:-:S05]  /*73c0*/  IMAD.MOV.U32 R3, RZ, RZ, 0x43fe0000 ;  /* 0x43fe0000ff037424 */ /* 0x001fca00078e00ff */
[----:B------:R-:W-:Y:S01]  /*73d0*/  STG.E desc[UR4][R4.64], R3 ;  /* 0x0000000304007986 */ /* 0x000fe2000c101904 */
[----:B------:R-:W-:Y:S05]  /*73e0*/  EXIT ;  /* 0x000000000000794d */ /* 0x000fea0003800000 */
.L_x_135:
[----:B------:R-:W-:-:S06]  /*73f0*/  UIADD3 UR7, UPT, UPT, UR6, 0x1f9, URZ ;  /* 0x000001f906077890 */ /* 0x000fcc000fffe0ff */
[----:B------:R-:W-:-:S04]  /*7400*/  I2FP.F32.S32 R7, UR7 ;  /* 0x0000000700077c45 */ /* 0x000fc80008201400 */
[----:B------:R-:W-:-:S13]  /*7410*/  FSETP.GT.AND P0, PT, R2, R7, PT ;  /* 0x000000070200720b */ /* 0x000fda0003f04000 */
[----:B------:R-:W-:Y:S05]  /*7420*/  @!P0 BRA `(.L_x_137) ;  /* 0x00000000001c8947 */ /* 0x000fea0003800000 */
[----:B------:R-:W-:-:S13]  /*7430*/  FSETP.NEU.AND P0, PT, R2, R3, PT ;  /* 0x000000030200720b */ /* 0x000fda0003f0d000 */
[----:B------:R-:W-:-:S05]  /*7440*/  @!P0 IMAD.MOV.U32 R3, RZ, RZ, 0x43fd8000 ;  /* 0x43fd8000ff038424 */ /* 0x000fca00078e00ff */
[----:B------:R0:W-:Y:S01]  /*7450*/  @!P0 STG.E desc[UR4][R4.64], R3 ;  /* 0x0000000304008986 */ /* 0x0001e2000c101904 */
[----:B------:R-:W-:Y:S05]  /*7460*/  @!P0 EXIT ;  /* 0x000000000000894d */ /* 0x000fea0003800000 */
[----:B0-----:R-:W-:-:S05]  /*7470*/  IMAD.MOV.U32 R3, RZ, RZ, 0x43fd0000 ;  /* 0x43fd0000ff037424 */ /* 0x001fca00078e00ff */
[----:B------:R-:W-:Y:S01]  /*7480*/  STG.E desc[UR4][R4.64], R3 ;  /* 0x0000000304007986 */ /* 0x000fe2000c101904 */
[----:B------:R-:W-:Y:S05]  /*7490*/  EXIT ;  /* 0x000000000000794d */ /* 0x000fea0003800000 */
.L_x_137:
[----:B------:R-:W-:-:S13]  /*74a0*/  FSETP.NEU.AND P0, PT, R2, R7, PT ;  /* 0x000000070200720b */ /* 0x000fda0003f0d000 */
[----:B------:R-:W-:-:S05]  /*74b0*/  @!P0 IMAD.MOV.U32 R3, RZ, RZ, 0x43fc8000 ;  /* 0x43fc8000ff038424 */ /* 0x000fca00078e00ff */
[----:B------:R0:W-:Y:S01]  /*74c0*/  @!P0 STG.E desc[UR4][R4.64], R3 ;  /* 0x0000000304008986 */ /* 0x0001e2000c101904 */
[----:B------:R-:W-:Y:S05]  /*74d0*/  @!P0 EXIT ;  /* 0x000000000000894d */ /* 0x000fea0003800000 */
[----:B0-----:R-:W-:-:S05]  /*74e0*/  IMAD.MOV.U32 R3, RZ, RZ, 0x43fc0000 ;  /* 0x43fc0000ff037424 */ /* 0x001fca00078e00ff */
[----:B------:R-:W-:Y:S01]  /*74f0*/  STG.E desc[UR4][R4.64], R3 ;  /* 0x0000000304007986 */ /* 0x000fe2000c101904 */
[----:B------:R-:W-:Y:S05]  /*7500*/  EXIT ;  /* 0x000000000000794d */ /* 0x000fea0003800000 */
.L_x_134:
        /* <DEDUP_REMOVED lines=15> */
.L_x_139:
[----:B------:R-:W-:-:S13]  /*7600*/  FSETP.NEU.AND P0, PT, R2, R7, PT ;  /* 0x000000070200720b */ /* 0x000fda0003f0d000 */
[----:B------:R-:W-:-:S05]  /*7610*/  @!P0 IMAD.MOV.U32 R3, RZ, RZ, 0x43fa8000 ;  /* 0x43fa8000ff038424 */ /* 0x000fca00078e00ff */
[----:B------:R0:W-:Y:S01]  /*7620*/  @!P0 STG.E desc[UR4][R4.64], R3 ;  /* 0x0000000304008986 */ /* 0x0001e2000c101904 */
[----:B------:R-:W-:Y:S05]  /*7630*/  @!P0 EXIT ;  /* 0x000000000000894d */ /* 0x000fea0003800000 */
[----:B0-----:R-:W-:-:S05]  /*7640*/  IMAD.MOV.U32 R3, RZ, RZ, 0x43fa0000 ;  /* 0x43fa0000ff037424 */ /* 0x001fca00078e00ff */
[----:B------:R-:W-:Y:S01]  /*7650*/  STG.E desc[UR4][R4.64], R3 ;  /* 0x0000000304007986 */ /* 0x000fe2000c101904 */
[----:B------:R-:W-:Y:S05]  /*7660*/  EXIT ;  /* 0x000000000000794d */ /* 0x000fea0003800000 */
.L_x_138:
        /* <DEDUP_REMOVED lines=11> */
.L_x_140:
[----:B------:R-:W-:-:S13]  /*7720*/  FSETP.NEU.AND P0, PT, R2, R3, PT ;  /* 0x000000030200720b */ /* 0x000fda0003f0d000 */
[----:B------:R-:W-:-:S05]  /*7730*/  @!P0 IMAD.MOV.U32 R3, RZ, RZ, 0x43f88000 ;  /* 0x43f88000ff038424 */ /* 0x000fca00078e00ff */
[----:B------:R0:W-:Y:S01]  /*7740*/  @!P0 STG.E desc[UR4][R4.64], R3 ;  /* 0x0000000304008986 */ /* 0x0001e2000c101904 */
[----:B------:R-:W-:Y:S05]  /*7750*/  @!P0 EXIT ;  /* 0x000000000000894d */ /* 0x000fea0003800000 */
[----:B0-----:R-:W-:-:S05]  /*7760*/  IMAD.MOV.U32 R3, RZ, RZ, 0x43f80000 ;  /* 0x43f80000ff037424 */ /* 0x001fca00078e00ff */
[----:B------:R-:W-:Y:S01]  /*7770*/  STG.E desc[UR4][R4.64], R3 ;  /* 0x0000000304007986 */ /* 0x000fe2000c101904 */
[----:B------:R-:W-:Y:S05]  /*7780*/  EXIT ;  /* 0x000000000000794d */ /* 0x000fea0003800000 */
.L_x_133:
        /* <DEDUP_REMOVED lines=19> */
.L_x_143:
[----:B------:R-:W-:-:S13]  /*78c0*/  FSETP.NEU.AND P0, PT, R2, R7, PT ;  /* 0x000000070200720b */ /* 0x000fda0003f0d000 */
[----:B------:R-:W-:-:S05]  /*78d0*/  @!P0 IMAD.MOV.U32 R3, RZ, RZ, 0x43f68000 ;  /* 0x43f68000ff038424 */ /* 0x000fca00078e00ff */
[----:B------:R0:W-:Y:S01]  /*78e0*/  @!P0 STG.E desc[UR4][R4.64], R3 ;  /* 0x0000000304008986 */ /* 0x0001e2000c101904 */
[----:B------:R-:W-:Y:S05]  /*78f0*/  @!P0 EXIT ;  /* 0x000000000000894d */ /* 0x000fea0003800000 */
[----:B0-----:R-:W-:-:S05]  /*7900*/  IMAD.MOV.U32 R3, RZ, RZ, 0x43f60000 ;  /* 0x43f60000ff037424 */ /* 0x001fca00078e00ff */
[----:B------:R-:W-:Y:S01]  /*7910*/  STG.E desc[UR4][R4.64], R3 ;  /* 0x0000000304007986 */ /* 0x000fe2000c101904 */
[----:B------:R-:W-:Y:S05]  /*7920*/  EXIT ;  /* 0x000000000000794d */ /* 0x000fea0003800000 */
.L_x_142:
        /* <DEDUP_REMOVED lines=11> */
.L_x_144:
[----:B------:R-:W-:-:S13]  /*79e0*/  FSETP.NEU.AND P0, PT, R2, R3, PT ;  /* 0x000000030200720b */ /* 0x000fda0003f0d000 */
[----:B------:R-:W-:-:S05]  /*79f0*/  @!P0 IMAD.MOV.U32 R3, RZ, RZ, 0x43f48000 ;  /* 0x43f48000ff038424 */ /* 0x000fca00078e00ff */
[----:B------:R0:W-:Y:S01]  /*7a00*/  @!P0 STG.E desc[UR4][R4.64], R3 ;  /* 0x0000000304008986 */ /* 0x0001e2000c101904 */
[----:B------:R-:W-:Y:S05]  /*7a10*/  @!P0 EXIT ;  /* 0x000000000000894d */ /* 0x000fea0003800000 */
[----:B0-----:R-:W-:-:S05]  /*7a20*/  IMAD.MOV.U32 R3, RZ, RZ, 0x43f40000 ;  /* 0x43f40000ff037424 */ /* 0x001fca00078e00ff */
[----:B------:R-:W-:Y:S01]  /*7a30*/  STG.E desc[UR4][R4.64], R3 ;  /* 0x0000000304007986 */ /* 0x000fe2000c101904 */
[----:B------:R-:W-:Y:S05]  /*7a40*/  EXIT ;  /* 0x000000000000794d */ /* 0x000fea0003800000 */
.L_x_141:
        /* <DEDUP_REMOVED lines=15> */
.L_x_146:
[----:B------:R-:W-:-:S13]  /*7b40*/  FSETP.NEU.AND P0, PT, R2, R3, PT ;  /* 0x000000030200720b */ /* 0x000fda0003f0d000 */
[----:B------:R-:W-:-:S05]  /*7b50*/  @!P0 IMAD.MOV.U32 R3, RZ, RZ, 0x43f28000 ;  /* 0x43f28000ff038424 */ /* 0x000fca00078e00ff */
[----:B------:R0:W-:Y:S01]  /*7b60*/  @!P0 STG.E desc[UR4][R4.64], R3 ;  /* 0x0000000304008986 */ /* 0x0001e2000c101904 */
[----:B------:R-:W-:Y:S05]  /*7b70*/  @!P0 EXIT ;  /* 0x000000000000894d */ /* 0x000fea0003800000 */
[----:B0-----:R-:W-:-:S05]  /*7b80*/  IMAD.MOV.U32 R3, RZ, RZ, 0x43f20000 ;  /* 0x43f20000ff037424 */ /* 0x001fca00078e00ff */
[----:B------:R-:W-:Y:S01]  /*7b90*/  STG.E desc[UR4][R4.64], R3 ;  /* 0x0000000304007986 */ /* 0x000fe2000c101904 */
[----:B------:R-:W-:Y:S05]  /*7ba0*/  EXIT ;  /* 0x000000000000794d */ /* 0x000fea0003800000 */
.L_x_145:
        /* <DEDUP_REMOVED lines=11> */
.L_x_147:
[----:B------:R-:W-:-:S13]  /*7c60*/  FSETP.NEU.AND P0, PT, R2, R7, PT ;  /* 0x000000070200720b */ /* 0x000fda0003f0d000 */
[----:B------:R-:W-:-:S05]  /*7c70*/  @!P0 IMAD.MOV.U32 R3, RZ, RZ, 0x43f08000 ;  /* 0x43f08000ff038424 */ /* 0x000fca00078e00ff */
[----:B------:R0:W-:Y:S01]  /*7c80*/  @!P0 STG.E desc[UR4][R4.64], R3 ;  /* 0x0000000304008986 */ /* 0x0001e2000c101904 */
[----:B------:R-:W-:Y:S05]  /*7c90*/  @!P0 EXIT ;  /* 0x000000000000894d */ /* 0x000fea0003800000 */
[----:B0-----:R-:W-:-:S05]  /*7ca0*/  IMAD.MOV.U32 R3, RZ, RZ, 0x43f00000 ;  /* 0x43f00000ff037424 */ /* 0x001fca00078e00ff */
[----:B------:R-:W-:Y:S01]  /*7cb0*/  STG.E desc[UR4][R4.64], R3 ;  /* 0x0000000304007986 */ /* 0x000fe2000c101904 */
[----:B------:R-:W-:Y:S05]  /*7cc0*/  EXIT ;  /* 0x000000000000794d */ /* 0x000fea0003800000 */
.L_x_132:
        /* <DEDUP_REMOVED lines=23> */
.L_x_151:
[----:B------:R-:W-:-:S13]  /*7e40*/  FSETP.NEU.AND P0, PT, R2, R7, PT ;  /* 0x000000070200720b */ /* 0x000fda0003f0d000 */
[----:B------:R-:W-:-:S05]  /*7e50*/  @!P0 IMAD.MOV.U32 R3, RZ, RZ, 0x43ee8000 ;  /* 0x43ee8000ff038424 */ /* 0x000fca00078e00ff */
[----:B------:R0:W-:Y:S01]  /*7e60*/  @!P0 STG.E desc[UR4][R4.64], R3 ;  /* 0x0000000304008986 */ /* 0x0001e2000c101904 */
[----:B------:R-:W-:Y:S05]  /*7e70*/  @!P0 EXIT ;  /* 0x000000000000894d */ /* 0x000fea0003800000 */
[----:B0-----:R-:W-:-:S05]  /*7e80*/  IMAD.MOV.U32 R3, RZ, RZ, 0x43ee0000 ;  /* 0x43ee0000ff037424 */ /* 0x001fca00078e00ff */
[----:B------:R-:W-:Y:S01]  /*7e90*/  STG.E desc[UR4][R4.64], R3 ;  /* 0x0000000304007986 */ /* 0x000fe2000c101904 */
[----:B------:R-:W-:Y:S05]  /*7ea0*/  EXIT ;  /* 0x000000000000794d */ /* 0x000fea0003800000 */
.L_x_150:
        /* <DEDUP_REMOVED lines=11> */
.L_x_152:
[----:B------:R-:W-:-:S13]  /*7f60*/  FSETP.NEU.AND P0, PT, R2, R3, PT ;  /* 0x000000030200720b */ /* 0x000fda0003f0d000 */
[----:B------:R-:W-:-:S05]  /*7f70*/  @!P0 IMAD.MOV.U32 R3, RZ, RZ, 0x43ec8000 ;  /* 0x43ec8000ff038424 */ /* 0x000fca00078e00ff */
[----:B------:R0:W-:Y:S01]  /*7f80*/  @!P0 STG.E desc[UR4][R4.64], R3 ;  /* 0x0000000304008986 */ /* 0x0001e2000c101904 */
[----:B------:R-:W-:Y:S05]  /*7f90*/  @!P0 EXIT ;  /* 0x000000000000894d */ /* 0x000fea0003800000 */
[----:B0-----:R-:W-:-:S05]  /*7fa0*/  IMAD.MOV.U32 R3, RZ, RZ, 0x43ec0000 ;  /* 0x43ec0000ff037424 */ /* 0x001fca00078e00ff */
[----:B------:R-:W-:Y:S01]  /*7fb0*/  STG.E desc[UR4][R4.64], R3 ;  /* 0x0000000304007986 */ /* 0x000fe2000c101904 */
[----:B------:R-:W-:Y:S05]  /*7fc0*/  EXIT ;  /* 0x000000000000794d */ /* 0x000fea0003800000 */
.L_x_149:
        /* <DEDUP_REMOVED lines=15> */
.L_x_154:
[----:B------:R-:W-:-:S13]  /*80c0*/  FSETP.NEU.AND P0, PT, R2, R3, PT ;  /* 0x000000030200720b */ /* 0x000fda0003f0d000 */
[----:B------:R-:W-:-:S05]  /*80d0*/  @!P0 IMAD.MOV.U32 R3, RZ, RZ, 0x43ea8000 ;  /* 0x43ea8000ff038424 */ /* 0x000fca00078e00ff */
[----:B------:R0:W-:Y:S01]  /*80e0*/  @!P0 STG.E desc[UR4][R4.64], R3 ;  /* 0x0000000304008986 */ /* 0x0001e2000c101904 */
[----:B------:R-:W-:Y:S05]  /*80f0*/  @!P0 EXIT ;  /* 0x000000000000894d */ /* 0x000fea0003800000 */
[----:B0-----:R-:W-:-:S05]  /*8100*/  IMAD.MOV.U32 R3, RZ, RZ, 0x43ea0000 ;  /* 0x43ea0000ff037424 */ /* 0x001fca00078e00ff */
[----:B------:R-:W-:Y:S01]  /*8110*/  STG.E desc[UR4][R4.64], R3 ;  /* 0x0000000304007986 */ /* 0x000fe2000c101904 */
[----:B------:R-:W-:Y:S05]  /*8120*/  EXIT ;  /* 0x000000000000794d */ /* 0x000fea0003800000 */
.L_x_153:
        /* <DEDUP_REMOVED lines=11> */
.L_x_155:
[----:B------:R-:W-:-:S13]  /*81e0*/  FSETP.NEU.AND P0, PT, R2, R7, PT ;  /* 0x000000070200720b */ /* 0x000fda0003f0d000 */
[----:B------:R-:W-:-:S05]  /*81f0*/  @!P0 IMAD.MOV.U32 R3, RZ, RZ, 0x43e88000 ;  /* 0x43e88000ff038424 */ /* 0x000fca00078e00ff */
[----:B------:R0:W-:Y:S01]  /*8200*/  @!P0 STG.E desc[UR4][R4.64], R3 ;  /* 0x0000000304008986 */ /* 0x0001e2000c101904 */
[----:B------:R-:W-:Y:S05]  /*8210*/  @!P0 EXIT ;  /* 0x000000000000894d */ /* 0x000fea0003800000 */
[----:B0-----:R-:W-:-:S05]  /*8220*/  IMAD.MOV.U32 R3, RZ, RZ, 0x43e80000 ;  /* 0x43e80000ff037424 */ /* 0x001fca00078e00ff */
[----:B------:R-:W-:Y:S01]  /*8230*/  STG.E desc[UR4][R4.64], R3 ;  /* 0x0000000304007986 */ /* 0x000fe2000c101904 */
[----:B------:R-:W-:Y:S05]  /*8240*/  EXIT ;  /* 0x000000000000794d */ /* 0x000fea0003800000 */
.L_x_148:
        /* <DEDUP_REMOVED lines=19> */
.L_x_158:
[----:B------:R-:W-:-:S13]  /*8380*/  FSETP.NEU.AND P0, PT, R2, R3, PT ;  /* 0x000000030200720b */ /* 0x000fda0003f0d000 */
[----:B------:R-:W-:-:S05]  /*8390*/  @!P0 IMAD.MOV.U32 R3, RZ, RZ, 0x43e68000 ;  /* 0x43e68000ff038424 */ /* 0x000fca00078e00ff */
[----:B------:R0:W-:Y:S01]  /*83a0*/  @!P0 STG.E desc[UR4][R4.64], R3 ;  /* 0x0000000304008986 */ /* 0x0001e2000c101904 */
[----:B------:R-:W-:Y:S05]  /*83b0*/  @!P0 EXIT ;  /* 0x000000000000894d */ /* 0x000fea0003800000 */
[----:B0-----:R-:W-:-:S05]  /*83c0*/  IMAD.MOV.U32 R3, RZ, RZ, 0x43e60000 ;  /* 0x43e60000ff037424 */ /* 0x001fca00078e00ff */
[----:B------:R-:W-:Y:S01]  /*83d0*/  STG.E desc[UR4][R4.64], R3 ;  /* 0x0000000304007986 */ /* 0x000fe2000c101904 */
[----:B------:R-:W-:Y:S05]  /*83e0*/  EXIT ;  /* 0x000000000000794d */ /* 0x000fea0003800000 */
.L_x_157:
        /* <DEDUP_REMOVED lines=11> */
.L_x_159:
[----:B------:R-:W-:-:S13]  /*84a0*/  FSETP.NEU.AND P0, PT, R2, R7, PT ;  /* 0x000000070200720b */ /* 0x000fda0003f0d000 */
[----:B------:R-:W-:-:S05]  /*84b0*/  @!P0 IMAD.MOV.U32 R3, RZ, RZ, 0x43e48000 ;  /* 0x43e48000ff038424 */ /* 0x000fca00078e00ff */
[----:B------:R0:W-:Y:S01]  /*84c0*/  @!P0 STG.E desc[UR4][R4.64], R3 ;  /* 0x0000000304008986 */ /* 0x0001e2000c101904 */
[----:B------:R-:W-:Y:S05]  /*84d0*/  @!P0 EXIT ;  /* 0x000000000000894d */ /* 0x000fea0003800000 */
[----:B0-----:R-:W-:-:S05]  /*84e0*/  IMAD.MOV.U32 R3, RZ, RZ, 0x43e40000 ;  /* 0x43e40000ff037424 */ /* 0x001fca00078e00ff */
[----:B------:R-:W-:Y:S01]  /*84f0*/  STG.E desc[UR4][R4.64], R3 ;  /* 0x0000000304007986 */ /* 0x000fe2000c101904 */
[----:B------:R-:W-:Y:S05]  /*8500*/  EXIT ;  /* 0x000000000000794d */ /* 0x000fea0003800000 */
.L_x_156:
        /* <DEDUP_REMOVED lines=15> */
.L_x_161:
[----:B------:R-:W-:-:S13]  /*8600*/  FSETP.NEU.AND P0, PT, R2, R7, PT ;  /* 0x000000070200720b */ /* 0x000fda0003f0d000 */
[----:B------:R-:W-:-:S05]  /*8610*/  @!P0 IMAD.MOV.U32 R3, RZ, RZ, 0x43e28000 ;  /* 0x43e28000ff038424 */ /* 0x000fca00078e00ff */
[----:B------:R0:W-:Y:S01]  /*8620*/  @!P0 STG.E desc[UR4][R4.64], R3 ;  /* 0x0000000304008986 */ /* 0x0001e2000c101904 */
[----:B------:R-:W-:Y:S05]  /*8630*/  @!P0 EXIT ;  /* 0x000000000000894d */ /* 0x000fea0003800000 */
[----:B0-----:R-:W-:-:S05]  /*8640*/  IMAD.MOV.U32 R3, RZ, RZ, 0x43e20000 ;  /* 0x43e20000ff037424 */ /* 0x001fca00078e00ff */
[----:B------:R-:W-:Y:S01]  /*8650*/  STG.E desc[UR4][R4.64], R3 ;  /* 0x0000000304007986 */ /* 0x000fe2000c101904 */
[----:B------:R-:W-:Y:S05]  /*8660*/  EXIT ;  /* 0x000000000000794d */ /* 0x000fea0003800000 */
.L_x_160:
        /* <DEDUP_REMOVED lines=11> */
.L_x_162:
[----:B------:R-:W-:-:S13]  /*8720*/  FSETP.NEU.AND P0, PT, R2, R3, PT ;  /* 0x000000030200720b */ /* 0x000fda0003f0d000 */
[----:B------:R-:W-:-:S05]  /*8730*/  @!P0 IMAD.MOV.U32 R3, RZ, RZ, 0x43e08000 ;  /* 0x43e08000ff038424 */ /* 0x000fca00078e00ff */
[----:B------:R0:W-:Y:S01]  /*8740*/  @!P0 STG.E desc[UR4][R4.64], R3 ;  /* 0x0000000304008986 */ /* 0x0001e2000c101904 */
[----:B------:R-:W-:Y:S05]  /*8750*/  @!P0 EXIT ;  /* 0x000000000000894d */ /* 0x000fea0003800000 */
[----:B0-----:R-:W-:-:S05]  /*8760*/  IMAD.MOV.U32 R3, RZ, RZ, 0x43e00000 ;  /* 0x43e00000ff037424 */ /* 0x001fca00078e00ff */
[----:B------:R-:W-:Y:S01]  /*8770*/  STG.E desc[UR4][R4.64], R3 ;  /* 0x0000000304007986 */ /* 0x000fe2000c101904 */
[----:B------:R-:W-:Y:S05]  /*8780*/  EXIT ;  /* 0x000000000000794d */ /* 0x000fea0003800000 */
.L_x_131:
        /* <DEDUP_REMOVED lines=27> */
.L_x_167:
[----:B------:R-:W-:-:S13]  /*8940*/  FSETP.NEU.AND P0, PT, R2, R7, PT ;  /* 0x000000070200720b */ /* 0x000fda0003f0d000 */
[----:B------:R-:W-:-:S05]  /*8950*/  @!P0 IMAD.MOV.U32 R3, RZ, RZ, 0x43de8000 ;  /* 0x43de8000ff038424 */ /* 0x000fca00078e00ff */
[----:B------:R0:W-:Y:S01]  /*8960*/  @!P0 STG.E desc[UR4][R4.64], R3 ;  /* 0x0000000304008986 */ /* 0x0001e2000c101904 */
[----:B------:R-:W-:Y:S05]  /*8970*/  @!P0 EXIT ;  /* 0x000000000000894d */ /* 0x000fea0003800000 */
[----:B0-----:R-:W-:-:S05]  /*8980*/  IMAD.MOV.U32 R3, RZ, RZ, 0x43de0000 ;  /* 0x43de0000ff037424 */ /* 0x001fca00078e00ff */
[----:B------:R-:W-:Y:S01]  /*8990*/  STG.E desc[UR4][R4.64], R3 ;  /* 0x0000000304007986 */ /* 0x000fe2000c101904 */
[----:B------:R-:W-:Y:S05]  /*89a0*/  EXIT ;  /* 0x000000000000794d */ /* 0x000fea0003800000 */
.L_x_166:
        /* <DEDUP_REMOVED lines=11> */
.L_x_168:
[----:B------:R-:W-:-:S13]  /*8a60*/  FSETP.NEU.AND P0, PT, R2, R3, PT ;  /* 0x000000030200720b */ /* 0x000fda0003f0d000 */
[----:B------:R-:W-:-:S05]  /*8a70*/  @!P0 IMAD.MOV.U32 R3, RZ, RZ, 0x43dc8000 ;  /* 0x43dc8000ff038424 */ /* 0x000fca00078e00ff */
[----:B------:R0:W-:Y:S01]  /*8a80*/  @!P0 STG.E desc[UR4][R4.64], R3 ;  /* 0x0000000304008986 */ /* 0x0001e2000c101904 */
[----:B------:R-:W-:Y:S05]  /*8a90*/  @!P0 EXIT ;  /* 0x000000000000894d */ /* 0x000fea0003800000 */
[----:B0-----:R-:W-:-:S05]  /*8aa0*/  IMAD.MOV.U32 R3, RZ, RZ, 0x43dc0000 ;  /* 0x43dc0000ff037424 */ /* 0x001fca00078e00ff */
[----:B------:R-:W-:Y:S01]  /*8ab0*/  STG.E desc[UR4][R4.64], R3 ;  /* 0x0000000304007986 */ /* 0x000fe2000c101904 */
[----:B------:R-:W-:Y:S05]  /*8ac0*/  EXIT ;  /* 0x000000000000794d */ /* 0x000fea0003800000 */
.L_x_165:
        /* <DEDUP_REMOVED lines=15> */
.L_x_170:
[----:B------:R-:W-:-:S13]  /*8bc0*/  FSETP.NEU.AND P0, PT, R2, R3, PT ;  /* 0x000000030200720b */ /* 0x000fda0003f0d000 */
[----:B------:R-:W-:-:S05]  /*8bd0*/  @!P0 IMAD.MOV.U32 R3, RZ, RZ, 0x43da8000 ;  /* 0x43da8000ff038424 */ /* 0x000fca00078e00ff */
[----:B------:R0:W-:Y:S01]  /*8be0*/  @!P0 STG.E desc[UR4][R4.64], R3 ;  /* 0x0000000304008986 */ /* 0x0001e2000c101904 */
[----:B------:R-:W-:Y:S05]  /*8bf0*/  @!P0 EXIT ;  /* 0x000000000000894d */ /* 0x000fea0003800000 */
[----:B0-----:R-:W-:-:S05]  /*8c00*/  IMAD.MOV.U32 R3, RZ, RZ, 0x43da0000 ;  /* 0x43da0000ff037424 */ /* 0x001fca00078e00ff */
[----:B------:R-:W-:Y:S01]  /*8c10*/  STG.E desc[UR4][R4.64], R3 ;  /* 0x0000000304007986 */ /* 0x000fe2000c101904 */
[----:B------:R-:W-:Y:S05]  /*8c20*/  EXIT ;  /* 0x000000000000794d */ /* 0x000fea0003800000 */
.L_x_169:
        /* <DEDUP_REMOVED lines=11> */
.L_x_171:
[----:B------:R-:W-:-:S13]  /*8ce0*/  FSETP.NEU.AND P0, PT, R2, R7, PT ;  /* 0x000000070200720b */ /* 0x000fda0003f0d000 */
[----:B------:R-:W-:-:S05]  /*8cf0*/  @!P0 IMAD.MOV.U32 R3, RZ, RZ, 0x43d88000 ;  /* 0x43d88000ff038424 */ /* 0x000fca00078e00ff */
[----:B------:R0:W-:Y:S01]  /*8d00*/  @!P0 STG.E desc[UR4][R4.64], R3 ;  /* 0x0000000304008986 */ /* 0x0001e2000c101904 */
[----:B------:R-:W-:Y:S05]  /*8d10*/  @!P0 EXIT ;  /* 0x000000000000894d */ /* 0x000fea0003800000 */
[----:B0-----:R-:W-:-:S05]  /*8d20*/  IMAD.MOV.U32 R3, RZ, RZ, 0x43d80000 ;  /* 0x43d80000ff037424 */ /* 0x001fca00078e00ff */
[----:B------:R-:W-:Y:S01]  /*8d30*/  STG.E desc[UR4][R4.64], R3 ;  /* 0x0000000304007986 */ /* 0x000fe2000c101904 */
[----:B------:R-:W-:Y:S05]  /*8d40*/  EXIT ;  /* 0x000000000000794d */ /* 0x000fea0003800000 */
.L_x_164:
        /* <DEDUP_REMOVED lines=19> */
.L_x_174:
[----:B------:R-:W-:-:S13]  /*8e80*/  FSETP.NEU.AND P0, PT, R2, R3, PT ;  /* 0x000000030200720b */ /* 0x000fda0003f0d000 */
[----:B------:R-:W-:-:S05]  /*8e90*/  @!P0 IMAD.MOV.U32 R3, RZ, RZ, 0x43d68000 ;  /* 0x43d68000ff038424 */ /* 0x000fca00078e00ff */
[----:B------:R0:W-:Y:S01]  /*8ea0*/  @!P0 STG.E desc[UR4][R4.64], R3 ;  /* 0x0000000304008986 */ /* 0x0001e2000c101904 */
[----:B------:R-:W-:Y:S05]  /*8eb0*/  @!P0 EXIT ;  /* 0x000000000000894d */ /* 0x000fea0003800000 */
[----:B0-----:R-:W-:-:S05]  /*8ec0*/  IMAD.MOV.U32 R3, RZ, RZ, 0x43d60000 ;  /* 0x43d60000ff037424 */ /* 0x001fca00078e00ff */
[----:B------:R-:W-:Y:S01]  /*8ed0*/  STG.E desc[UR4][R4.64], R3 ;  /* 0x0000000304007986 */ /* 0x000fe2000c101904 */
[----:B------:R-:W-:Y:S05]  /*8ee0*/  EXIT ;  /* 0x000000000000794d */ /* 0x000fea0003800000 */
.L_x_173:
        /* <DEDUP_REMOVED lines=11> */
.L_x_175:
[----:B------:R-:W-:-:S13]  /*8fa0*/  FSETP.NEU.AND P0, PT, R2, R7, PT ;  /* 0x000000070200720b */ /* 0x000fda0003f0d000 */
[----:B------:R-:W-:-:S05]  /*8fb0*/  @!P0 IMAD.MOV.U32 R3, RZ, RZ, 0x43d48000 ;  /* 0x43d48000ff038424 */ /* 0x000fca00078e00ff */
[----:B------:R0:W-:Y:S01]  /*8fc0*/  @!P0 STG.E desc[UR4][R4.64], R3 ;  /* 0x0000000304008986 */ /* 0x0001e2000c101904 */
[----:B------:R-:W-:Y:S05]  /*8fd0*/  @!P0 EXIT ;  /* 0x000000000000894d */ /* 0x000fea0003800000 */
[----:B0-----:R-:W-:-:S05]  /*8fe0*/  IMAD.MOV.U32 R3, RZ, RZ, 0x43d40000 ;  /* 0x43d40000ff037424 */ /* 0x001fca00078e00ff */
[----:B------:R-:W-:Y:S01]  /*8ff0*/  STG.E desc[UR4][R4.64], R3 ;  /* 0x0000000304007986 */ /* 0x000fe2000c101904 */
[----:B------:R-:W-:Y:S05]  /*9000*/  EXIT ;  /* 0x000000000000794d */ /* 0x000fea0003800000 */
.L_x_172:
        /* <DEDUP_REMOVED lines=15> */
.L_x_177:
[----:B------:R-:W-:-:S13]  /*9100*/  FSETP.NEU.AND P0, PT, R2, R7, PT ;  /* 0x000000070200720b */ /* 0x000fda0003f0d000 */
[----:B------:R-:W-:-:S05]  /*9110*/  @!P0 IMAD.MOV.U32 R3, RZ, RZ, 0x43d28000 ;  /* 0x43d28000ff038424 */ /* 0x000fca00078e00ff */
[----:B------:R0:W-:Y:S01]  /*9120*/  @!P0 STG.E desc[UR4][R4.64], R3 ;  /* 0x0000000304008986 */ /* 0x0001e2000c101904 */
[----:B------:R-:W-:Y:S05]  /*9130*/  @!P0 EXIT ;  /* 0x000000000000894d */ /* 0x000fea0003800000 */
[----:B0-----:R-:W-:-:S05]  /*9140*/  IMAD.MOV.U32 R3, RZ, RZ, 0x43d20000 ;  /* 0x43d20000ff037424 */ /* 0x001fca00078e00ff */
[----:B------:R-:W-:Y:S01]  /*9150*/  STG.E desc[UR4][R4.64], R3 ;  /* 0x0000000304007986 */ /* 0x000fe2000c101904 */
[----:B------:R-:W-:Y:S05]  /*9160*/  EXIT ;  /* 0x000000000000794d */ /* 0x000fea0003800000 */
.L_x_176:
        /* <DEDUP_REMOVED lines=11> */
.L_x_178:
[----:B------:R-:W-:-:S13]  /*9220*/  FSETP.NEU.AND P0, PT, R2, R3, PT ;  /* 0x000000030200720b */ /* 0x000fda0003f0d000 */
[----:B------:R-:W-:-:S05]  /*9230*/  @!P0 IMAD.MOV.U32 R3, RZ, RZ, 0x43d08000 ;  /* 0x43d08000ff038424 */ /* 0x000fca00078e00ff */
[----:B------:R0:W-:Y:S01]  /*9240*/  @!P0 STG.E desc[UR4][R4.64], R3 ;  /* 0x0000000304008986 */ /* 0x0001e2000c101904 */
[----:B------:R-:W-:Y:S05]  /*9250*/  @!P0 EXIT ;  /* 0x000000000000894d */ /* 0x000fea0003800000 */
[----:B0-----:R-:W-:-:S05]  /*9260*/  IMAD.MOV.U32 R3, RZ, RZ, 0x43d00000 ;  /* 0x43d00000ff037424 */ /* 0x001fca00078e00ff */
[----:B------:R-:W-:Y:S01]  /*9270*/  STG.E desc[UR4][R4.64], R3 ;  /* 0x0000000304007986 */ /* 0x000fe2000c101904 */
[----:B------:R-:W-:Y:S05]  /*9280*/  EXIT ;  /* 0x000000000000794d */ /* 0x000fea0003800000 */
.L_x_163:
        /* <DEDUP_REMOVED lines=23> */
.L_x_182:
[----:B------:R-:W-:-:S13]  /*9400*/  FSETP.NEU.AND P0, PT, R2, R3, PT ;  /* 0x000000030200720b */ /* 0x000fda0003f0d000 */
[----:B------:R-:W-:-:S05]  /*9410*/  @!P0 IMAD.MOV.U32 R3, RZ, RZ, 0x43ce8000 ;  /* 0x43ce8000ff038424 */ /* 0x000fca00078e00ff */
[----:B------:R0:W-:Y:S01]  /*9420*/  @!P0 STG.E desc[UR4][R4.64], R3 ;  /* 0x0000000304008986 */ /* 0x0001e2000c101904 */
[----:B------:R-:W-:Y:S05]  /*9430*/  @!P0 EXIT ;  /* 0x000000000000894d */ /* 0x000fea0003800000 */
[----:B0-----:R-:W-:-:S05]  /*9440*/  IMAD.MOV.U32 R3, RZ, RZ, 0x43ce0000 ;  /* 0x43ce0000ff037424 */ /* 0x001fca00078e00ff */
[----:B------:R-:W-:Y:S01]  /*9450*/  STG.E desc[UR4][R4.64], R3 ;  /* 0x0000000304007986 */ /* 0x000fe2000c101904 */
[----:B------:R-:W-:Y:S05]  /*9460*/  EXIT ;  /* 0x000000000000794d */ /* 0x000fea0003800000 */
.L_x_181:
        /* <DEDUP_REMOVED lines=11> */
.L_x_183:
[----:B------:R-:W-:-:S13]  /*9520*/  FSETP.NEU.AND P0, PT, R2, R7, PT ;  /* 0x000000070200720b */ /* 0x000fda0003f0d000 */
[----:B------:R-:W-:-:S05]  /*9530*/  @!P0 IMAD.MOV.U32 R3, RZ, RZ, 0x43cc8000 ;  /* 0x43cc8000ff038424 */ /* 0x000fca00078e00ff */
[----:B------:R0:W-:Y:S01]  /*9540*/  @!P0 STG.E desc[UR4][R4.64], R3 ;  /* 0x0000000304008986 */ /* 0x0001e2000c101904 */
[----:B------:R-:W-:Y:S05]  /*9550*/  @!P0 EXIT ;  /* 0x000000000000894d */ /* 0x000fea0003800000 */
[----:B0-----:R-:W-:-:S05]  /*9560*/  IMAD.MOV.U32 R3, RZ, RZ, 0x43cc0000 ;  /* 0x43cc0000ff037424 */ /* 0x001fca00078e00ff */
[----:B------:R-:W-:Y:S01]  /*9570*/  STG.E desc[UR4][R4.64], R3 ;  /* 0x0000000304007986 */ /* 0x000fe2000c101904 */
[----:B------:R-:W-:Y:S05]  /*9580*/  EXIT ;  /* 0x000000000000794d */ /* 0x000fea0003800000 */
.L_x_180:
        /* <DEDUP_REMOVED lines=15> */
.L_x_185:
[----:B------:R-:W-:-:S13]  /*9680*/  FSETP.NEU.AND P0, PT, R2, R7, PT ;  /* 0x000000070200720b */ /* 0x000fda0003f0d000 */
[----:B------:R-:W-:-:S05]  /*9690*/  @!P0 IMAD.MOV.U32 R3, RZ, RZ, 0x43ca8000 ;  /* 0x43ca8000ff038424 */ /* 0x000fca00078e00ff */
[----:B------:R0:W-:Y:S01]  /*96a0*/  @!P0 STG.E desc[UR4][R4.64], R3 ;  /* 0x0000000304008986 */ /* 0x0001e2000c101904 */
[----:B------:R-:W-:Y:S05]  /*96b0*/  @!P0 EXIT ;  /* 0x000000000000894d */ /* 0x000fea0003800000 */
[----:B0-----:R-:W-:-:S05]  /*96c0*/  IMAD.MOV.U32 R3, RZ, RZ, 0x43ca0000 ;  /* 0x43ca0000ff037424 */ /* 0x001fca00078e00ff */
[----:B------:R-:W-:Y:S01]  /*96d0*/  STG.E desc[UR4][R4.64], R3 ;  /* 0x0000000304007986 */ /* 0x000fe2000c101904 */
[----:B------:R-:W-:Y:S05]  /*96e0*/  EXIT ;  /* 0x000000000000794d */ /* 0x000fea0003800000 */
.L_x_184:
        /* <DEDUP_REMOVED lines=11> */
.L_x_186:
[----:B------:R-:W-:-:S13]  /*97a0*/  FSETP.NEU.AND P0, PT, R2, R3, PT ;  /* 0x000000030200720b */ /* 0x000fda0003f0d000 */
[----:B------:R-:W-:-:S05]  /*97b0*/  @!P0 IMAD.MOV.U32 R3, RZ, RZ, 0x43c88000 ;  /* 0x43c88000ff038424 */ /* 0x000fca00078e00ff */
[----:B------:R0:W-:Y:S01]  /*97c0*/  @!P0 STG.E desc[UR4][R4.64], R3 ;  /* 0x0000000304008986 */ /* 0x0001e2000c101904 */
[----:B------:R-:W-:Y:S05]  /*97d0*/  @!P0 EXIT ;  /* 0x000000000000894d */ /* 0x000fea0003800000 */
[----:B0-----:R-:W-:-:S05]  /*97e0*/  IMAD.MOV.U32 R3, RZ, RZ, 0x43c80000 ;  /* 0x43c80000ff037424 */ /* 0x001fca00078e00ff */
[----:B------:R-:W-:Y:S01]  /*97f0*/  STG.E desc[UR4][R4.64], R3 ;  /* 0x0000000304007986 */ /* 0x000fe2000c101904 */
[----:B------:R-:W-:Y:S05]  /*9800*/  EXIT ;  /* 0x000000000000794d */ /* 0x000fea0003800000 */
.L_x_179:
        /* <DEDUP_REMOVED lines=19> */
.L_x_189:
[----:B------:R-:W-:-:S13]  /*9940*/  FSETP.NEU.AND P0, PT, R2, R7, PT ;  /* 0x000000070200720b */ /* 0x000fda0003f0d000 */
[----:B------:R-:W-:-:S05]  /*9950*/  @!P0 IMAD.MOV.U32 R3, RZ, RZ, 0x43c68000 ;  /* 0x43c68000ff038424 */ /* 0x000fca00078e00ff */
[----:B------:R0:W-:Y:S01]  /*9960*/  @!P0 STG.E desc[UR4][R4.64], R3 ;  /* 0x0000000304008986 */ /* 0x0001e2000c101904 */
[----:B------:R-:W-:Y:S05]  /*9970*/  @!P0 EXIT ;  /* 0x000000000000894d */ /* 0x000fea0003800000 */
[----:B0-----:R-:W-:-:S05]  /*9980*/  IMAD.MOV.U32 R3, RZ, RZ, 0x43c60000 ;  /* 0x43c60000ff037424 */ /* 0x001fca00078e00ff */
[----:B------:R-:W-:Y:S01]  /*9990*/  STG.E desc[UR4][R4.64], R3 ;  /* 0x0000000304007986 */ /* 0x000fe2000c101904 */
[----:B------:R-:W-:Y:S05]  /*99a0*/  EXIT ;  /* 0x000000000000794d */ /* 0x000fea0003800000 */
.L_x_188:
        /* <DEDUP_REMOVED lines=11> */
.L_x_190:
[----:B------:R-:W-:-:S13]  /*9a60*/  FSETP.NEU.AND P0, PT, R2, R3, PT ;  /* 0x000000030200720b */ /* 0x000fda0003f0d000 */
[----:B------:R-:W-:-:S05]  /*9a70*/  @!P0 IMAD.MOV.U32 R3, RZ, RZ, 0x43c48000 ;  /* 0x43c48000ff038424 */ /* 0x000fca00078e00ff */
[----:B------:R0:W-:Y:S01]  /*9a80*/  @!P0 STG.E desc[UR4][R4.64], R3 ;  /* 0x0000000304008986 */ /* 0x0001e2000c101904 */
[----:B------:R-:W-:Y:S05]  /*9a90*/  @!P0 EXIT ;  /* 0x000000000000894d */ /* 0x000fea0003800000 */
[----:B0-----:R-:W-:-:S05]  /*9aa0*/  IMAD.MOV.U32 R3, RZ, RZ, 0x43c40000 ;  /* 0x43c40000ff037424 */ /* 0x001fca00078e00ff */
[----:B------:R-:W-:Y:S01]  /*9ab0*/  STG.E desc[UR4][R4.64], R3 ;  /* 0x0000000304007986 */ /* 0x000fe2000c101904 */
[----:B------:R-:W-:Y:S05]  /*9ac0*/  EXIT ;  /* 0x000000000000794d */ /* 0x000fea0003800000 */
.L_x_187:
        /* <DEDUP_REMOVED lines=15> */
.L_x_192:
[----:B------:R-:W-:-:S13]  /*9bc0*/  FSETP.NEU.AND P0, PT, R2, R3, PT ;  /* 0x000000030200720b */ /* 0x000fda0003f0d000 */
[----:B------:R-:W-:-:S05]  /*9bd0*/  @!P0 IMAD.MOV.U32 R3, RZ, RZ, 0x43c28000 ;  /* 0x43c28000ff038424 */ /* 0x000fca00078e00ff */
[----:B------:R0:W-:Y:S01]  /*9be0*/  @!P0 STG.E desc[UR4][R4.64], R3 ;  /* 0x0000000304008986 */ /* 0x0001e2000c101904 */
[----:B------:R-:W-:Y:S05]  /*9bf0*/  @!P0 EXIT ;  /* 0x000000000000894d */ /* 0x000fea0003800000 */
[----:B0-----:R-:W-:-:S05]  /*9c00*/  IMAD.MOV.U32 R3, RZ, RZ, 0x43c20000 ;  /* 0x43c20000ff037424 */ /* 0x001fca00078e00ff */
[----:B------:R-:W-:Y:S01]  /*9c10*/  STG.E desc[UR4][R4.64], R3 ;  /* 0x0000000304007986 */ /* 0x000fe2000c101904 */
[----:B------:R-:W-:Y:S05]  /*9c20*/  EXIT ;  /* 0x000000000000794d */ /* 0x000fea0003800000 */
.L_x_191:
        /* <DEDUP_REMOVED lines=11> */
.L_x_193:
[----:B------:R-:W-:-:S13]  /*9ce0*/  FSETP.NEU.AND P0, PT, R2, R7, PT ;  /* 0x000000070200720b */ /* 0x000fda0003f0d000 */
[----:B------:R-:W-:-:S05]  /*9cf0*/  @!P0 IMAD.MOV.U32 R3, RZ, RZ, 0x43c08000 ;  /* 0x43c08000ff038424 */ /* 0x000fca00078e00ff */
[----:B------:R0:W-:Y:S01]  /*9d00*/  @!P0 STG.E desc[UR4][R4.64], R3 ;  /* 0x0000000304008986 */ /* 0x0001e2000c101904 */
[----:B------:R-:W-:Y:S05]  /*9d10*/  @!P0 EXIT ;  /* 0x000000000000894d */ /* 0x000fea0003800000 */
[----:B0-----:R-:W-:-:S05]  /*9d20*/  IMAD.MOV.U32 R3, RZ, RZ, 0x43c00000 ;  /* 0x43c00000ff037424 */ /* 0x001fca00078e00ff */
[----:B------:R-:W-:Y:S01]  /*9d30*/  STG.E desc[UR4][R4.64], R3 ;  /* 0x0000000304007986 */ /* 0x000fe2000c101904 */
[----:B------:R-:W-:Y:S05]  /*9d40*/  EXIT ;  /* 0x000000000000794d */ /* 0x000fea0003800000 */
.L_x_130:
        /* <DEDUP_REMOVED lines=31> */
.L_x_199:
[----:B------:R-:W-:-:S13]  /*9f40*/  FSETP.NEU.AND P0, PT, R2, R7, PT ;  /* 0x000000070200720b */ /* 0x000fda0003f0d000 */
[----:B------:R-:W-:-:S05]  /*9f50*/  @!P0 IMAD.MOV.U32 R3, RZ, RZ, 0x43be8000 ;  /* 0x43be8000ff038424 */ /* 0x000fca00078e00ff */
[----:B------:R0:W-:Y:S01]  /*9f60*/  @!P0 STG.E desc[UR4][R4.64], R3 ;  /* 0x0000000304008986 */ /* 0x0001e2000c101904 */
[----:B------:R-:W-:Y:S05]  /*9f70*/  @!P0 EXIT ;  /* 0x000000000000894d */ /* 0x000fea0003800000 */
[----:B0-----:R-:W-:-:S05]  /*9f80*/  IMAD.MOV.U32 R3, RZ, RZ, 0x43be0000 ;  /* 0x43be0000ff037424 */ /* 0x001fca00078e00ff */
[----:B------:R-:W-:Y:S01]  /*9f90*/  STG.E desc[UR4][R4.64], R3 ;  /* 0x0000000304007986 */ /* 0x000fe2000c101904 */
[----:B------:R-:W-:Y:S05]  /*9fa0*/  EXIT ;  /* 0x000000000000794d */ /* 0x000fea0003800000 */
.L_x_198:
        /* <DEDUP_REMOVED lines=11> */
.L_x_200:
[----:B------:R-:W-:-:S13]  /*a060*/  FSETP.NEU.AND P0, PT, R2, R3, PT ;  /* 0x000000030200720b */ /* 0x000fda0003f0d000 */
[----:B------:R-:W-:-:S05]  /*a070*/  @!P0 IMAD.MOV.U32 R3, RZ, RZ, 0x43bc8000 ;  /* 0x43bc8000ff038424 */ /* 0x000fca00078e00ff */
[----:B------:R0:W-:Y:S01]  /*a080*/  @!P0 STG.E desc[UR4][R4.64], R3 ;  /* 0x0000000304008986 */ /* 0x0001e2000c101904 */
[----:B------:R-:W-:Y:S05]  /*a090*/  @!P0 EXIT ;  /* 0x000000000000894d */ /* 0x000fea0003800000 */
[----:B0-----:R-:W-:-:S05]  /*a0a0*/  IMAD.MOV.U32 R3, RZ, RZ, 0x43bc0000 ;  /* 0x43bc0000ff037424 */ /* 0x001fca00078e00ff */
[----:B------:R-:W-:Y:S01]  /*a0b0*/  STG.E desc[UR4][R4.64], R3 ;  /* 0x0000000304007986 */ /* 0x000fe2000c101904 */
[----:B------:R-:W-:Y:S05]  /*a0c0*/  EXIT ;  /* 0x000000000000794d */ /* 0x000fea0003800000 */
.L_x_197:
        /* <DEDUP_REMOVED lines=15> */
.L_x_202:
[----:B------:R-:W-:-:S13]  /*a1c0*/  FSETP.NEU.AND P0, PT, R2, R3, PT ;  /* 0x000000030200720b */ /* 0x000fda0003f0d000 */
[----:B------:R-:W-:-:S05]  /*a1d0*/  @!P0 IMAD.MOV.U32 R3, RZ, RZ, 0x43ba8000 ;  /* 0x43ba8000ff038424 */ /* 0x000fca00078e00ff */
[----:B------:R0:W-:Y:S01]  /*a1e0*/  @!P0 STG.E desc[UR4][R4.64], R3 ;  /* 0x0000000304008986 */ /* 0x0001e2000c101904 */
[----:B------:R-:W-:Y:S05]  /*a1f0*/  @!P0 EXIT ;  /* 0x000000000000894d */ /* 0x000fea0003800000 */
[----:B0-----:R-:W-:-:S05]  /*a200*/  IMAD.MOV.U32 R3, RZ, RZ, 0x43ba0000 ;  /* 0x43ba0000ff037424 */ /* 0x001fca00078e00ff */
[----:B------:R-:W-:Y:S01]  /*a210*/  STG.E desc[UR4][R4.64], R3 ;  /* 0x0000000304007986 */ /* 0x000fe2000c101904 */
[----:B------:R-:W-:Y:S05]  /*a220*/  EXIT ;  /* 0x000000000000794d */ /* 0x000fea0003800000 */
.L_x_201:
        /* <DEDUP_REMOVED lines=11> */
.L_x_203:
[----:B------:R-:W-:-:S13]  /*a2e0*/  FSETP.NEU.AND P0, PT, R2, R7, PT ;  /* 0x000000070200720b */ /* 0x000fda0003f0d000 */
[----:B------:R-:W-:-:S05]  /*a2f0*/  @!P0 IMAD.MOV.U32 R3, RZ, RZ, 0x43b88000 ;  /* 0x43b88000ff038424 */ /* 0x000fca00078e00ff */
[----:B------:R0:W-:Y:S01]  /*a300*/  @!P0 STG.E desc[UR4][R4.64], R3 ;  /* 0x0000000304008986 */ /* 0x0001e2000c101904 */
[----:B------:R-:W-:Y:S05]  /*a310*/  @!P0 EXIT ;  /* 0x000000000000894d */ /* 0x000fea0003800000 */
[----:B0-----:R-:W-:-:S05]  /*a320*/  IMAD.MOV.U32 R3, RZ, RZ, 0x43b80000 ;  /* 0x43b80000ff037424 */ /* 0x001fca00078e00ff */
[----:B------:R-:W-:Y:S01]  /*a330*/  STG.E desc[UR4][R4.64], R3 ;  /* 0x0000000304007986 */ /* 0x000fe2000c101904 */
[----:B------:R-:W-:Y:S05]  /*a340*/  EXIT ;  /* 0x000000000000794d */ /* 0x000fea0003800000 */
.L_x_196:
        /* <DEDUP_REMOVED lines=19> */
.L_x_206:
[----:B------:R-:W-:-:S13]  /*a480*/  FSETP.NEU.AND P0, PT, R2, R3, PT ;  /* 0x000000030200720b */ /* 0x000fda0003f0d000 */
[----:B------:R-:W-:-:S05]  /*a490*/  @!P0 IMAD.MOV.U32 R3, RZ, RZ, 0x43b68000 ;  /* 0x43b68000ff038424 */ /* 0x000fca00078e00ff */
[----:B------:R0:W-:Y:S01]  /*a4a0*/  @!P0 STG.E desc[UR4][R4.64], R3 ;  /* 0x0000000304008986 */ /* 0x0001e2000c101904 */
[----:B------:R-:W-:Y:S05]  /*a4b0*/  @!P0 EXIT ;  /* 0x000000000000894d */ /* 0x000fea0003800000 */
[----:B0-----:R-:W-:-:S05]  /*a4c0*/  IMAD.MOV.U32 R3, RZ, RZ, 0x43b60000 ;  /* 0x43b60000ff037424 */ /* 0x001fca00078e00ff */
[----:B------:R-:W-:Y:S01]  /*a4d0*/  STG.E desc[UR4][R4.64], R3 ;  /* 0x0000000304007986 */ /* 0x000fe2000c101904 */
[----:B------:R-:W-:Y:S05]  /*a4e0*/  EXIT ;  /* 0x000000000000794d */ /* 0x000fea0003800000 */
.L_x_205:
        /* <DEDUP_REMOVED lines=11> */
.L_x_207:
[----:B------:R-:W-:-:S13]  /*a5a0*/  FSETP.NEU.AND P0, PT, R2, R7, PT ;  /* 0x000000070200720b */ /* 0x000fda0003f0d000 */
[----:B------:R-:W-:-:S05]  /*a5b0*/  @!P0 IMAD.MOV.U32 R3, RZ, RZ, 0x43b48000 ;  /* 0x43b48000ff038424 */ /* 0x000fca00078e00ff */
[----:B------:R0:W-:Y:S01]  /*a5c0*/  @!P0 STG.E desc[UR4][R4.64], R3 ;  /* 0x0000000304008986 */ /* 0x0001e2000c101904 */
[----:B------:R-:W-:Y:S05]  /*a5d0*/  @!P0 EXIT ;  /* 0x000000000000894d */ /* 0x000fea0003800000 */
[----:B0-----:R-:W-:-:S05]  /*a5e0*/  IMAD.MOV.U32 R3, RZ, RZ, 0x43b40000 ;  /* 0x43b40000ff037424 */ /* 0x001fca00078e00ff */
[----:B------:R-:W-:Y:S01]  /*a5f0*/  STG.E desc[UR4][R4.64], R3 ;  /* 0x0000000304007986 */ /* 0x000fe2000c101904 */
[----:B------:R-:W-:Y:S05]  /*a600*/  EXIT ;  /* 0x000000000000794d */ /* 0x000fea0003800000 */
.L_x_204:
        /* <DEDUP_REMOVED lines=15> */
.L_x_209:
[----:B------:R-:W-:-:S13]  /*a700*/  FSETP.NEU.AND P0, PT, R2, R7, PT ;  /* 0x000000070200720b */ /* 0x000fda0003f0d000 */
[----:B------:R-:W-:-:S05]  /*a710*/  @!P0 IMAD.MOV.U32 R3, RZ, RZ, 0x43b28000 ;  /* 0x43b28000ff038424 */ /* 0x000fca00078e00ff */
[----:B------:R0:W-:Y:S01]  /*a720*/  @!P0 STG.E desc[UR4][R4.64], R3 ;  /* 0x0000000304008986 */ /* 0x0001e2000c101904 */
[----:B------:R-:W-:Y:S05]  /*a730*/  @!P0 EXIT ;  /* 0x000000000000894d */ /* 0x000fea0003800000 */
[----:B0-----:R-:W-:-:S05]  /*a740*/  IMAD.MOV.U32 R3, RZ, RZ, 0x43b20000 ;  /* 0x43b20000ff037424 */ /* 0x001fca00078e00ff */
[----:B------:R-:W-:Y:S01]  /*a750*/  STG.E desc[UR4][R4.64], R3 ;  /* 0x0000000304007986 */ /* 0x000fe2000c101904 */
[----:B------:R-:W-:Y:S05]  /*a760*/  EXIT ;  /* 0x000000000000794d */ /* 0x000fea0003800000 */
.L_x_208:
        /* <DEDUP_REMOVED lines=11> */
.L_x_210:
[----:B------:R-:W-:-:S13]  /*a820*/  FSETP.NEU.AND P0, PT, R2, R3, PT ;  /* 0x000000030200720b */ /* 0x000fda0003f0d000 */
[----:B------:R-:W-:-:S05]  /*a830*/  @!P0 IMAD.MOV.U32 R3, RZ, RZ, 0x43b08000 ;  /* 0x43b08000ff038424 */ /* 0x000fca00078e00ff */
[----:B------:R0:W-:Y:S01]  /*a840*/  @!P0 STG.E desc[UR4][R4.64], R3 ;  /* 0x0000000304008986 */ /* 0x0001e2000c101904 */
[----:B------:R-:W-:Y:S05]  /*a850*/  @!P0 EXIT ;  /* 0x000000000000894d */ /* 0x000fea0003800000 */
[----:B0-----:R-:W-:-:S05]  /*a860*/  IMAD.MOV.U32 R3, RZ, RZ, 0x43b00000 ;  /* 0x43b00000ff037424 */ /* 0x001fca00078e00ff */
[----:B------:R-:W-:Y:S01]  /*a870*/  STG.E desc[UR4][R4.64], R3 ;  /* 0x0000000304007986 */ /* 0x000fe2000c101904 */
[----:B------:R-:W-:Y:S05]  /*a880*/  EXIT ;  /* 0x000000000000794d */ /* 0x000fea0003800000 */
.L_x_195:
        /* <DEDUP_REMOVED lines=23> */
.L_x_214:
[----:B------:R-:W-:-:S13]  /*aa00*/  FSETP.NEU.AND P0, PT, R2, R3, PT ;  /* 0x000000030200720b */ /* 0x000fda0003f0d000 */
[----:B------:R-:W-:-:S05]  /*aa10*/  @!P0 IMAD.MOV.U32 R3, RZ, RZ, 0x43ae8000 ;  /* 0x43ae8000ff038424 */ /* 0x000fca00078e00ff */
[----:B------:R0:W-:Y:S01]  /*aa20*/  @!P0 STG.E desc[UR4][R4.64], R3 ;  /* 0x0000000304008986 */ /* 0x0001e2000c101904 */
[----:B------:R-:W-:Y:S05]  /*aa30*/  @!P0 EXIT ;  /* 0x000000000000894d */ /* 0x000fea0003800000 */
[----:B0-----:R-:W-:-:S05]  /*aa40*/  IMAD.MOV.U32 R3, RZ, RZ, 0x43ae0000 ;  /* 0x43ae0000ff037424 */ /* 0x001fca00078e00ff */
[----:B------:R-:W-:Y:S01]  /*aa50*/  STG.E desc[UR4][R4.64], R3 ;  /* 0x0000000304007986 */ /* 0x000fe2000c101904 */
[----:B------:R-:W-:Y:S05]  /*aa60*/  EXIT ;  /* 0x000000000000794d */ /* 0x000fea0003800000 */
.L_x_213:
        /* <DEDUP_REMOVED lines=11> */
.L_x_215:
[----:B------:R-:W-:-:S13]  /*ab20*/  FSETP.NEU.AND P0, PT, R2, R7, PT ;  /* 0x000000070200720b */ /* 0x000fda0003f0d000 */
[----:B------:R-:W-:-:S05]  /*ab30*/  @!P0 IMAD.MOV.U32 R3, RZ, RZ, 0x43ac8000 ;  /* 0x43ac8000ff038424 */ /* 0x000fca00078e00ff */
[----:B------:R0:W-:Y:S01]  /*ab40*/  @!P0 STG.E desc[UR4][R4.64], R3 ;  /* 0x0000000304008986 */ /* 0x0001e2000c101904 */
[----:B------:R-:W-:Y:S05]  /*ab50*/  @!P0 EXIT ;  /* 0x000000000000894d */ /* 0x000fea0003800000 */
[----:B0-----:R-:W-:-:S05]  /*ab60*/  IMAD.MOV.U32 R3, RZ, RZ, 0x43ac0000 ;  /* 0x43ac0000ff037424 */ /* 0x001fca00078e00ff */
[----:B------:R-:W-:Y:S01]  /*ab70*/  STG.E desc[UR4][R4.64], R3 ;  /* 0x0000000304007986 */ /* 0x000fe2000c101904 */
[----:B------:R-:W-:Y:S05]  /*ab80*/  EXIT ;  /* 0x000000000000794d */ /* 0x000fea0003800000 */
.L_x_212:
        /* <DEDUP_REMOVED lines=15> */
.L_x_217:
[----:B------:R-:W-:-:S13]  /*ac80*/  FSETP.NEU.AND P0, PT, R2, R7, PT ;  /* 0x000000070200720b */ /* 0x000fda0003f0d000 */
[----:B------:R-:W-:-:S05]  /*ac90*/  @!P0 IMAD.MOV.U32 R3, RZ, RZ, 0x43aa8000 ;  /* 0x43aa8000ff038424 */ /* 0x000fca00078e00ff */
[----:B------:R0:W-:Y:S01]  /*aca0*/  @!P0 STG.E desc[UR4][R4.64], R3 ;  /* 0x0000000304008986 */ /* 0x0001e2000c101904 */
[----:B------:R-:W-:Y:S05]  /*acb0*/  @!P0 EXIT ;  /* 0x000000000000894d */ /* 0x000fea0003800000 */
[----:B0-----:R-:W-:-:S05]  /*acc0*/  IMAD.MOV.U32 R3, RZ, RZ, 0x43aa0000 ;  /* 0x43aa0000ff037424 */ /* 0x001fca00078e00ff */
[----:B------:R-:W-:Y:S01]  /*acd0*/  STG.E desc[UR4][R4.64], R3 ;  /* 0x0000000304007986 */ /* 0x000fe2000c101904 */
[----:B------:R-:W-:Y:S05]  /*ace0*/  EXIT ;  /* 0x000000000000794d */ /* 0x000fea0003800000 */
.L_x_216:
        /* <DEDUP_REMOVED lines=11> */
.L_x_218:
[----:B------:R-:W-:-:S13]  /*ada0*/  FSETP.NEU.AND P0, PT, R2, R3, PT ;  /* 0x000000030200720b */ /* 0x000fda0003f0d000 */
[----:B------:R-:W-:-:S05]  /*adb0*/  @!P0 IMAD.MOV.U32 R3, RZ, RZ, 0x43a88000 ;  /* 0x43a88000ff038424 */ /* 0x000fca00078e00ff */
[----:B------:R0:W-:Y:S01]  /*adc0*/  @!P0 STG.E desc[UR4][R4.64], R3 ;  /* 0x0000000304008986 */ /* 0x0001e2000c101904 */
[----:B------:R-:W-:Y:S05]  /*add0*/  @!P0 EXIT ;  /* 0x000000000000894d */ /* 0x000fea0003800000 */
[----:B0-----:R-:W-:-:S05]  /*ade0*/  IMAD.MOV.U32 R3, RZ, RZ, 0x43a80000 ;  /* 0x43a80000ff037424 */ /* 0x001fca00078e00ff */
[----:B------:R-:W-:Y:S01]  /*adf0*/  STG.E desc[UR4][R4.64], R3 ;  /* 0x0000000304007986 */ /* 0x000fe2000c101904 */
[----:B------:R-:W-:Y:S05]  /*ae00*/  EXIT ;  /* 0x000000000000794d */ /* 0x000fea0003800000 */
.L_x_211:
        /* <DEDUP_REMOVED lines=19> */
.L_x_221:
[----:B------:R-:W-:-:S13]  /*af40*/  FSETP.NEU.AND P0, PT, R2, R7, PT ;  /* 0x000000070200720b */ /* 0x000fda0003f0d000 */
[----:B------:R-:W-:-:S05]  /*af50*/  @!P0 IMAD.MOV.U32 R3, RZ, RZ, 0x43a68000 ;  /* 0x43a68000ff038424 */ /* 0x000fca00078e00ff */
[----:B------:R0:W-:Y:S01]  /*af60*/  @!P0 STG.E desc[UR4][R4.64], R3 ;  /* 0x0000000304008986 */ /* 0x0001e2000c101904 */
[----:B------:R-:W-:Y:S05]  /*af70*/  @!P0 EXIT ;  /* 0x000000000000894d */ /* 0x000fea0003800000 */
[----:B0-----:R-:W-:-:S05]  /*af80*/  IMAD.MOV.U32 R3, RZ, RZ, 0x43a60000 ;  /* 0x43a60000ff037424 */ /* 0x001fca00078e00ff */
[----:B------:R-:W-:Y:S01]  /*af90*/  STG.E desc[UR4][R4.64], R3 ;  /* 0x0000000304007986 */ /* 0x000fe2000c101904 */
[----:B------:R-:W-:Y:S05]  /*afa0*/  EXIT ;  /* 0x000000000000794d */ /* 0x000fea0003800000 */
.L_x_220:
        /* <DEDUP_REMOVED lines=11> */
.L_x_222:
[----:B------:R-:W-:-:S13]  /*b060*/  FSETP.NEU.AND P0, PT, R2, R3, PT ;  /* 0x000000030200720b */ /* 0x000fda0003f0d000 */
[----:B------:R-:W-:-:S05]  /*b070*/  @!P0 IMAD.MOV.U32 R3, RZ, RZ, 0x43a48000 ;  /* 0x43a48000ff038424 */ /* 0x000fca00078e00ff */
[----:B------:R0:W-:Y:S01]  /*b080*/  @!P0 STG.E desc[UR4][R4.64], R3 ;  /* 0x0000000304008986 */ /* 0x0001e2000c101904 */
[----:B------:R-:W-:Y:S05]  /*b090*/  @!P0 EXIT ;  /* 0x000000000000894d */ /* 0x000fea0003800000 */
[----:B0-----:R-:W-:-:S05]  /*b0a0*/  IMAD.MOV.U32 R3, RZ, RZ, 0x43a40000 ;  /* 0x43a40000ff037424 */ /* 0x001fca00078e00ff */
[----:B------:R-:W-:Y:S01]  /*b0b0*/  STG.E desc[UR4][R4.64], R3 ;  /* 0x0000000304007986 */ /* 0x000fe2000c101904 */
[----:B------:R-:W-:Y:S05]  /*b0c0*/  EXIT ;  /* 0x000000000000794d */ /* 0x000fea0003800000 */
.L_x_219:
        /* <DEDUP_REMOVED lines=15> */
.L_x_224:
[----:B------:R-:W-:-:S13]  /*b1c0*/  FSETP.NEU.AND P0, PT, R2, R3, PT ;  /* 0x000000030200720b */ /* 0x000fda0003f0d000 */
[----:B------:R-:W-:-:S05]  /*b1d0*/  @!P0 IMAD.MOV.U32 R3, RZ, RZ, 0x43a28000 ;  /* 0x43a28000ff038424 */ /* 0x000fca00078e00ff */
[----:B------:R0:W-:Y:S01]  /*b1e0*/  @!P0 STG.E desc[UR4][R4.64], R3 ;  /* 0x0000000304008986 */ /* 0x0001e2000c101904 */
[----:B------:R-:W-:Y:S05]  /*b1f0*/  @!P0 EXIT ;  /* 0x000000000000894d */ /* 0x000fea0003800000 */
[----:B0-----:R-:W-:-:S05]  /*b200*/  IMAD.MOV.U32 R3, RZ, RZ, 0x43a20000 ;  /* 0x43a20000ff037424 */ /* 0x001fca00078e00ff */
[----:B------:R-:W-:Y:S01]  /*b210*/  STG.E desc[UR4][R4.64], R3 ;  /* 0x0000000304007986 */ /* 0x000fe2000c101904 */
[----:B------:R-:W-:Y:S05]  /*b220*/  EXIT ;  /* 0x000000000000794d */ /* 0x000fea0003800000 */
.L_x_223:
        /* <DEDUP_REMOVED lines=11> */
.L_x_225:
[----:B------:R-:W-:-:S13]  /*b2e0*/  FSETP.NEU.AND P0, PT, R2, R7, PT ;  /* 0x000000070200720b */ /* 0x000fda0003f0d000 */
[----:B------:R-:W-:-:S05]  /*b2f0*/  @!P0 IMAD.MOV.U32 R3, RZ, RZ, 0x43a08000 ;  /* 0x43a08000ff038424 */ /* 0x000fca00078e00ff */
[----:B------:R0:W-:Y:S01]  /*b300*/  @!P0 STG.E desc[UR4][R4.64], R3 ;  /* 0x0000000304008986 */ /* 0x0001e2000c101904 */
[----:B------:R-:W-:Y:S05]  /*b310*/  @!P0 EXIT ;  /* 0x000000000000894d */ /* 0x000fea0003800000 */
[----:B0-----:R-:W-:-:S05]  /*b320*/  IMAD.MOV.U32 R3, RZ, RZ, 0x43a00000 ;  /* 0x43a00000ff037424 */ /* 0x001fca00078e00ff */
[----:B------:R-:W-:Y:S01]  /*b330*/  STG.E desc[UR4][R4.64], R3 ;  /* 0x0000000304007986 */ /* 0x000fe2000c101904 */
[----:B------:R-:W-:Y:S05]  /*b340*/  EXIT ;  /* 0x000000000000794d */ /* 0x000fea0003800000 */
.L_x_194:
        /* <DEDUP_REMOVED lines=27> */
.L_x_230:
[----:B------:R-:W-:-:S13]  /*b500*/  FSETP.NEU.AND P0, PT, R2, R3, PT ;  /* 0x000000030200720b */ /* 0x000fda0003f0d000 */
[----:B------:R-:W-:-:S05]  /*b510*/  @!P0 IMAD.MOV.U32 R3, RZ, RZ, 0x439e8000 ;  /* 0x439e8000ff038424 */ /* 0x000fca00078e00ff */
[----:B------:R0:W-:Y:S01]  /*b520*/  @!P0 STG.E desc[UR4][R4.64], R3 ;  /* 0x0000000304008986 */ /* 0x0001e2000c101904 */
[----:B------:R-:W-:Y:S05]  /*b530*/  @!P0 EXIT ;  /* 0x000000000000894d */ /* 0x000fea0003800000 */
[----:B0-----:R-:W-:-:S05]  /*b540*/  IMAD.MOV.U32 R3, RZ, RZ, 0x439e0000 ;  /* 0x439e0000ff037424 */ /* 0x001fca00078e00ff */
[----:B------:R-:W-:Y:S01]  /*b550*/  STG.E desc[UR4][R4.64], R3 ;  /* 0x0000000304007986 */ /* 0x000fe2000c101904 */
[----:B------:R-:W-:Y:S05]  /*b560*/  EXIT ;  /* 0x000000000000794d */ /* 0x000fea0003800000 */
.L_x_229:
        /* <DEDUP_REMOVED lines=11> */
.L_x_231:
[----:B------:R-:W-:-:S13]  /*b620*/  FSETP.NEU.AND P0, PT, R2, R7, PT ;  /* 0x000000070200720b */ /* 0x000fda0003f0d000 */
[----:B------:R-:W-:-:S05]  /*b630*/  @!P0 IMAD.MOV.U32 R3, RZ, RZ, 0x439c8000 ;  /* 0x439c8000ff038424 */ /* 0x000fca00078e00ff */
[----:B------:R0:W-:Y:S01]  /*b640*/  @!P0 STG.E desc[UR4][R4.64], R3 ;  /* 0x0000000304008986 */ /* 0x0001e2000c101904 */
[----:B------:R-:W-:Y:S05]  /*b650*/  @!P0 EXIT ;  /* 0x000000000000894d */ /* 0x000fea0003800000 */
[----:B0-----:R-:W-:-:S05]  /*b660*/  IMAD.MOV.U32 R3, RZ, RZ, 0x439c0000 ;  /* 0x439c0000ff037424 */ /* 0x001fca00078e00ff */
[----:B------:R-:W-:Y:S01]  /*b670*/  STG.E desc[UR4][R4.64], R3 ;  /* 0x0000000304007986 */ /* 0x000fe2000c101904 */
[----:B------:R-:W-:Y:S05]  /*b680*/  EXIT ;  /* 0x000000000000794d */ /* 0x000fea0003800000 */
.L_x_228:
        /* <DEDUP_REMOVED lines=15> */
.L_x_233:
[----:B------:R-:W-:-:S13]  /*b780*/  FSETP.NEU.AND P0, PT, R2, R7, PT ;  /* 0x000000070200720b */ /* 0x000fda0003f0d000 */
[----:B------:R-:W-:-:S05]  /*b790*/  @!P0 IMAD.MOV.U32 R3, RZ, RZ, 0x439a8000 ;  /* 0x439a8000ff038424 */ /* 0x000fca00078e00ff */
[----:B------:R0:W-:Y:S01]  /*b7a0*/  @!P0 STG.E desc[UR4][R4.64], R3 ;  /* 0x0000000304008986 */ /* 0x0001e2000c101904 */
[----:B------:R-:W-:Y:S05]  /*b7b0*/  @!P0 EXIT ;  /* 0x000000000000894d */ /* 0x000fea0003800000 */
[----:B0-----:R-:W-:-:S05]  /*b7c0*/  IMAD.MOV.U32 R3, RZ, RZ, 0x439a0000 ;  /* 0x439a0000ff037424 */ /* 0x001fca00078e00ff */
[----:B------:R-:W-:Y:S01]  /*b7d0*/  STG.E desc[UR4][R4.64], R3 ;  /* 0x0000000304007986 */ /* 0x000fe2000c101904 */
[----:B------:R-:W-:Y:S05]  /*b7e0*/  EXIT ;  /* 0x000000000000794d */ /* 0x000fea0003800000 */
.L_x_232:
        /* <DEDUP_REMOVED lines=11> */
.L_x_234:
[----:B------:R-:W-:-:S13]  /*b8a0*/  FSETP.NEU.AND P0, PT, R2, R3, PT ;  /* 0x000000030200720b */ /* 0x000fda0003f0d000 */
[----:B------:R-:W-:-:S05]  /*b8b0*/  @!P0 IMAD.MOV.U32 R3, RZ, RZ, 0x43988000 ;  /* 0x43988000ff038424 */ /* 0x000fca00078e00ff */
[----:B------:R0:W-:Y:S01]  /*b8c0*/  @!P0 STG.E desc[UR4][R4.64], R3 ;  /* 0x0000000304008986 */ /* 0x0001e2000c101904 */
[----:B------:R-:W-:Y:S05]  /*b8d0*/  @!P0 EXIT ;  /* 0x000000000000894d */ /* 0x000fea0003800000 */
[----:B0-----:R-:W-:-:S05]  /*b8e0*/  IMAD.MOV.U32 R3, RZ, RZ, 0x43980000 ;  /* 0x43980000ff037424 */ /* 0x001fca00078e00ff */
[----:B------:R-:W-:Y:S01]  /*b8f0*/  STG.E desc[UR4][R4.64], R3 ;  /* 0x0000000304007986 */ /* 0x000fe2000c101904 */
[----:B------:R-:W-:Y:S05]  /*b900*/  EXIT ;  /* 0x000000000000794d */ /* 0x000fea0003800000 */
.L_x_227:
        /* <DEDUP_REMOVED lines=19> */
.L_x_237:
[----:B------:R-:W-:-:S13]  /*ba40*/  FSETP.NEU.AND P0, PT, R2, R7, PT ;  /* 0x000000070200720b */ /* 0x000fda0003f0d000 */
[----:B------:R-:W-:-:S05]  /*ba50*/  @!P0 IMAD.MOV.U32 R3, RZ, RZ, 0x43968000 ;  /* 0x43968000ff038424 */ /* 0x000fca00078e00ff */
[----:B------:R0:W-:Y:S01]  /*ba60*/  @!P0 STG.E desc[UR4][R4.64], R3 ;  /* 0x0000000304008986 */ /* 0x0001e2000c101904 */
[----:B------:R-:W-:Y:S05]  /*ba70*/  @!P0 EXIT ;  /* 0x000000000000894d */ /* 0x000fea0003800000 */
[----:B0-----:R-:W-:-:S05]  /*ba80*/  IMAD.MOV.U32 R3, RZ, RZ, 0x43960000 ;  /* 0x43960000ff037424 */ /* 0x001fca00078e00ff */
[----:B------:R-:W-:Y:S01]  /*ba90*/  STG.E desc[UR4][R4.64], R3 ;  /* 0x0000000304007986 */ /* 0x000fe2000c101904 */
[----:B------:R-:W-:Y:S05]  /*baa0*/  EXIT ;  /* 0x000000000000794d */ /* 0x000fea0003800000 */
.L_x_236:
        /* <DEDUP_REMOVED lines=11> */
.L_x_238:
[----:B------:R-:W-:-:S13]  /*bb60*/  FSETP.NEU.AND P0, PT, R2, R3, PT ;  /* 0x000000030200720b */ /* 0x000fda0003f0d000 */
[----:B------:R-:W-:-:S05]  /*bb70*/  @!P0 IMAD.MOV.U32 R3, RZ, RZ, 0x43948000 ;  /* 0x43948000ff038424 */ /* 0x000fca00078e00ff */
[----:B------:R0:W-:Y:S01]  /*bb80*/  @!P0 STG.E desc[UR4][R4.64], R3 ;  /* 0x0000000304008986 */ /* 0x0001e2000c101904 */
[----:B------:R-:W-:Y:S05]  /*bb90*/  @!P0 EXIT ;  /* 0x000000000000894d */ /* 0x000fea0003800000 */
[----:B0-----:R-:W-:-:S05]  /*bba0*/  IMAD.MOV.U32 R3, RZ, RZ, 0x43940000 ;  /* 0x43940000ff037424 */ /* 0x001fca00078e00ff */
[----:B------:R-:W-:Y:S01]  /*bbb0*/  STG.E desc[UR4][R4.64], R3 ;  /* 0x0000000304007986 */ /* 0x000fe2000c101904 */
[----:B------:R-:W-:Y:S05]  /*bbc0*/  EXIT ;  /* 0x000000000000794d */ /* 0x000fea0003800000 */
.L_x_235:
        /* <DEDUP_REMOVED lines=15> */
.L_x_240:
[----:B------:R-:W-:-:S13]  /*bcc0*/  FSETP.NEU.AND P0, PT, R2, R3, PT ;  /* 0x000000030200720b */ /* 0x000fda0003f0d000 */
[----:B------:R-:W-:-:S05]  /*bcd0*/  @!P0 IMAD.MOV.U32 R3, RZ, RZ, 0x43928000 ;  /* 0x43928000ff038424 */ /* 0x000fca00078e00ff */
[----:B------:R0:W-:Y:S01]  /*bce0*/  @!P0 STG.E desc[UR4][R4.64], R3 ;  /* 0x0000000304008986 */ /* 0x0001e2000c101904 */
[----:B------:R-:W-:Y:S05]  /*bcf0*/  @!P0 EXIT ;  /* 0x000000000000894d */ /* 0x000fea0003800000 */
[----:B0-----:R-:W-:-:S05]  /*bd00*/  IMAD.MOV.U32 R3, RZ, RZ, 0x43920000 ;  /* 0x43920000ff037424 */ /* 0x001fca00078e00ff */
[----:B------:R-:W-:Y:S01]  /*bd10*/  STG.E desc[UR4][R4.64], R3 ;  /* 0x0000000304007986 */ /* 0x000fe2000c101904 */
[----:B------:R-:W-:Y:S05]  /*bd20*/  EXIT ;  /* 0x000000000000794d */ /* 0x000fea0003800000 */
.L_x_239:
        /* <DEDUP_REMOVED lines=11> */
.L_x_241:
[----:B------:R-:W-:-:S13]  /*bde0*/  FSETP.NEU.AND P0, PT, R2, R7, PT ;  /* 0x000000070200720b */ /* 0x000fda0003f0d000 */
[----:B------:R-:W-:-:S05]  /*bdf0*/  @!P0 IMAD.MOV.U32 R3, RZ, RZ, 0x43908000 ;  /* 0x43908000ff038424 */ /* 0x000fca00078e00ff */
[----:B------:R0:W-:Y:S01]  /*be00*/  @!P0 STG.E desc[UR4][R4.64], R3 ;  /* 0x0000000304008986 */ /* 0x0001e2000c101904 */
[----:B------:R-:W-:Y:S05]  /*be10*/  @!P0 EXIT ;  /* 0x000000000000894d */ /* 0x000fea0003800000 */
[----:B0-----:R-:W-:-:S05]  /*be20*/  IMAD.MOV.U32 R3, RZ, RZ, 0x43900000 ;  /* 0x43900000ff037424 */ /* 0x001fca00078e00ff */
[----:B------:R-:W-:Y:S01]  /*be30*/  STG.E desc[UR4][R4.64], R3 ;  /* 0x0000000304007986 */ /* 0x000fe2000c101904 */
[----:B------:R-:W-:Y:S05]  /*be40*/  EXIT ;  /* 0x000000000000794d */ /* 0x000fea0003800000 */
.L_x_226:
        /* <DEDUP_REMOVED lines=23> */
.L_x_245:
[----:B------:R-:W-:-:S13]  /*bfc0*/  FSETP.NEU.AND P0, PT, R2, R7, PT ;  /* 0x000000070200720b */ /* 0x000fda0003f0d000 */
[----:B------:R-:W-:-:S05]  /*bfd0*/  @!P0 IMAD.MOV.U32 R3, RZ, RZ, 0x438e8000 ;  /* 0x438e8000ff038424 */ /* 0x000fca00078e00ff */
[----:B------:R0:W-:Y:S01]  /*bfe0*/  @!P0 STG.E desc[UR4][R4.64], R3 ;  /* 0x0000000304008986 */ /* 0x0001e2000c101904 */
[----:B------:R-:W-:Y:S05]  /*bff0*/  @!P0 EXIT ;  /* 0x000000000000894d */ /* 0x000fea0003800000 */
[----:B0-----:R-:W-:-:S05]  /*c000*/  IMAD.MOV.U32 R3, RZ, RZ, 0x438e0000 ;  /* 0x438e0000ff037424 */ /* 0x001fca00078e00ff */
[----:B------:R-:W-:Y:S01]  /*c010*/  STG.E desc[UR4][R4.64], R3 ;  /* 0x0000000304007986 */ /* 0x000fe2000c101904 */
[----:B------:R-:W-:Y:S05]  /*c020*/  EXIT ;  /* 0x000000000000794d */ /* 0x000fea0003800000 */
.L_x_244:
        /* <DEDUP_REMOVED lines=11> */
.L_x_246:
[----:B------:R-:W-:-:S13]  /*c0e0*/  FSETP.NEU.AND P0, PT, R2, R3, PT ;  /* 0x000000030200720b */ /* 0x000fda0003f0d000 */
[----:B------:R-:W-:-:S05]  /*c0f0*/  @!P0 IMAD.MOV.U32 R3, RZ, RZ, 0x438c8000 ;  /* 0x438c8000ff038424 */ /* 0x000fca00078e00ff */
[----:B------:R0:W-:Y:S01]  /*c100*/  @!P0 STG.E desc[UR4][R4.64], R3 ;  /* 0x0000000304008986 */ /* 0x0001e2000c101904 */
[----:B------:R-:W-:Y:S05]  /*c110*/  @!P0 EXIT ;  /* 0x000000000000894d */ /* 0x000fea0003800000 */
[----:B0-----:R-:W-:-:S05]  /*c120*/  IMAD.MOV.U32 R3, RZ, RZ, 0x438c0000 ;  /* 0x438c0000ff037424 */ /* 0x001fca00078e00ff */
[----:B------:R-:W-:Y:S01]  /*c130*/  STG.E desc[UR4][R4.64], R3 ;  /* 0x0000000304007986 */ /* 0x000fe2000c101904 */
[----:B------:R-:W-:Y:S05]  /*c140*/  EXIT ;  /* 0x000000000000794d */ /* 0x000fea0003800000 */
.L_x_243:
        /* <DEDUP_REMOVED lines=15> */
.L_x_248:
[----:B------:R-:W-:-:S13]  /*c240*/  FSETP.NEU.AND P0, PT, R2, R3, PT ;  /* 0x000000030200720b */ /* 0x000fda0003f0d000 */
[----:B------:R-:W-:-:S05]  /*c250*/  @!P0 IMAD.MOV.U32 R3, RZ, RZ, 0x438a8000 ;  /* 0x438a8000ff038424 */ /* 0x000fca00078e00ff */
[----:B------:R0:W-:Y:S01]  /*c260*/  @!P0 STG.E desc[UR4][R4.64], R3 ;  /* 0x0000000304008986 */ /* 0x0001e2000c101904 */
[----:B------:R-:W-:Y:S05]  /*c270*/  @!P0 EXIT ;  /* 0x000000000000894d */ /* 0x000fea0003800000 */
[----:B0-----:R-:W-:-:S05]  /*c280*/  IMAD.MOV.U32 R3, RZ, RZ, 0x438a0000 ;  /* 0x438a0000ff037424 */ /* 0x001fca00078e00ff */
[----:B------:R-:W-:Y:S01]  /*c290*/  STG.E desc[UR4][R4.64], R3 ;  /* 0x0000000304007986 */ /* 0x000fe2000c101904 */
[----:B------:R-:W-:Y:S05]  /*c2a0*/  EXIT ;  /* 0x000000000000794d */ /* 0x000fea0003800000 */
.L_x_247:
        /* <DEDUP_REMOVED lines=11> */
.L_x_249:
[----:B------:R-:W-:-:S13]  /*c360*/  FSETP.NEU.AND P0, PT, R2, R7, PT ;  /* 0x000000070200720b */ /* 0x000fda0003f0d000 */
[----:B------:R-:W-:-:S05]  /*c370*/  @!P0 IMAD.MOV.U32 R3, RZ, RZ, 0x43888000 ;  /* 0x43888000ff038424 */ /* 0x000fca00078e00ff */
[----:B------:R0:W-:Y:S01]  /*c380*/  @!P0 STG.E desc[UR4][R4.64], R3 ;  /* 0x0000000304008986 */ /* 0x0001e2000c101904 */
[----:B------:R-:W-:Y:S05]  /*c390*/  @!P0 EXIT ;  /* 0x000000000000894d */ /* 0x000fea0003800000 */
[----:B0-----:R-:W-:-:S05]  /*c3a0*/  IMAD.MOV.U32 R3, RZ, RZ, 0x43880000 ;  /* 0x43880000ff037424 */ /* 0x001fca00078e00ff */
[----:B------:R-:W-:Y:S01]  /*c3b0*/  STG.E desc[UR4][R4.64], R3 ;  /* 0x0000000304007986 */ /* 0x000fe2000c101904 */
[----:B------:R-:W-:Y:S05]  /*c3c0*/  EXIT ;  /* 0x000000000000794d */ /* 0x000fea0003800000 */
.L_x_242:
        /* <DEDUP_REMOVED lines=19> */
.L_x_252:
[----:B------:R-:W-:-:S13]  /*c500*/  FSETP.NEU.AND P0, PT, R2, R3, PT ;  /* 0x000000030200720b */ /* 0x000fda0003f0d000 */
[----:B------:R-:W-:-:S05]  /*c510*/  @!P0 IMAD.MOV.U32 R3, RZ, RZ, 0x43868000 ;  /* 0x43868000ff038424 */ /* 0x000fca00078e00ff */
[----:B------:R0:W-:Y:S01]  /*c520*/  @!P0 STG.E desc[UR4][R4.64], R3 ;  /* 0x0000000304008986 */ /* 0x0001e2000c101904 */
[----:B------:R-:W-:Y:S05]  /*c530*/  @!P0 EXIT ;  /* 0x000000000000894d */ /* 0x000fea0003800000 */
[----:B0-----:R-:W-:-:S05]  /*c540*/  IMAD.MOV.U32 R3, RZ, RZ, 0x43860000 ;  /* 0x43860000ff037424 */ /* 0x001fca00078e00ff */
[----:B------:R-:W-:Y:S01]  /*c550*/  STG.E desc[UR4][R4.64], R3 ;  /* 0x0000000304007986 */ /* 0x000fe2000c101904 */
[----:B------:R-:W-:Y:S05]  /*c560*/  EXIT ;  /* 0x000000000000794d */ /* 0x000fea0003800000 */
.L_x_251:
        /* <DEDUP_REMOVED lines=11> */
.L_x_253:
[----:B------:R-:W-:-:S13]  /*c620*/  FSETP.NEU.AND P0, PT, R2, R7, PT ;  /* 0x000000070200720b */ /* 0x000fda0003f0d000 */
[----:B------:R-:W-:-:S05]  /*c630*/  @!P0 IMAD.MOV.U32 R3, RZ, RZ, 0x43848000 ;  /* 0x43848000ff038424 */ /* 0x000fca00078e00ff */
[----:B------:R0:W-:Y:S01]  /*c640*/  @!P0 STG.E desc[UR4][R4.64], R3 ;  /* 0x0000000304008986 */ /* 0x0001e2000c101904 */
[----:B------:R-:W-:Y:S05]  /*c650*/  @!P0 EXIT ;  /* 0x000000000000894d */ /* 0x000fea0003800000 */
[----:B0-----:R-:W-:-:S05]  /*c660*/  IMAD.MOV.U32 R3, RZ, RZ, 0x43840000 ;  /* 0x43840000ff037424 */ /* 0x001fca00078e00ff */
[----:B------:R-:W-:Y:S01]  /*c670*/  STG.E desc[UR4][R4.64], R3 ;  /* 0x0000000304007986 */ /* 0x000fe2000c101904 */
[----:B------:R-:W-:Y:S05]  /*c680*/  EXIT ;  /* 0x000000000000794d */ /* 0x000fea0003800000 */
.L_x_250:
        /* <DEDUP_REMOVED lines=15> */
.L_x_255:
[----:B------:R-:W-:-:S13]  /*c780*/  FSETP.NEU.AND P0, PT, R2, R7, PT ;  /* 0x000000070200720b */ /* 0x000fda0003f0d000 */
[----:B------:R-:W-:-:S05]  /*c790*/  @!P0 IMAD.MOV.U32 R3, RZ, RZ, 0x43828000 ;  /* 0x43828000ff038424 */ /* 0x000fca00078e00ff */
[----:B------:R0:W-:Y:S01]  /*c7a0*/  @!P0 STG.E desc[UR4][R4.64], R3 ;  /* 0x0000000304008986 */ /* 0x0001e2000c101904 */
[----:B------:R-:W-:Y:S05]  /*c7b0*/  @!P0 EXIT ;  /* 0x000000000000894d */ /* 0x000fea0003800000 */
[----:B0-----:R-:W-:-:S05]  /*c7c0*/  IMAD.MOV.U32 R3, RZ, RZ, 0x43820000 ;  /* 0x43820000ff037424 */ /* 0x001fca00078e00ff */
[----:B------:R-:W-:Y:S01]  /*c7d0*/  STG.E desc[UR4][R4.64], R3 ;  /* 0x0000000304007986 */ /* 0x000fe2000c101904 */
[----:B------:R-:W-:Y:S05]  /*c7e0*/  EXIT ;  /* 0x000000000000794d */ /* 0x000fea0003800000 */
.L_x_254:
        /* <DEDUP_REMOVED lines=11> */
.L_x_256:
[----:B------:R-:W-:-:S13]  /*c8a0*/  FSETP.NEU.AND P0, PT, R2, R3, PT ;  /* 0x000000030200720b */ /* 0x000fda0003f0d000 */
[----:B------:R-:W-:-:S05]  /*c8b0*/  @!P0 IMAD.MOV.U32 R3, RZ, RZ, 0x43808000 ;  /* 0x43808000ff038424 */ /* 0x000fca00078e00ff */
[----:B------:R0:W-:Y:S01]  /*c8c0*/  @!P0 STG.E desc[UR4][R4.64], R3 ;  /* 0x0000000304008986 */ /* 0x0001e2000c101904 */
[----:B------:R-:W-:Y:S05]  /*c8d0*/  @!P0 EXIT ;  /* 0x000000000000894d */ /* 0x000fea0003800000 */
[----:B0-----:R-:W-:-:S05]  /*c8e0*/  IMAD.MOV.U32 R3, RZ, RZ, 0x43800000 ;  /* 0x43800000ff037424 */ /* 0x001fca00078e00ff */
[----:B------:R-:W-:Y:S01]  /*c8f0*/  STG.E desc[UR4][R4.64], R3 ;  /* 0x0000000304007986 */ /* 0x000fe2000c101904 */
[----:B------:R-:W-:Y:S05]  /*c900*/  EXIT ;  /* 0x000000000000794d */ /* 0x000fea0003800000 */
.L_x_129:
        /* <DEDUP_REMOVED lines=35> */
.L_x_263:
[----:B------:R-:W-:-:S13]  /*cb40*/  FSETP.NEU.AND P0, PT, R2, R3, PT ;  /* 0x000000030200720b */ /* 0x000fda0003f0d000 */
[----:B------:R-:W-:-:S05]  /*cb50*/  @!P0 IMAD.MOV.U32 R3, RZ, RZ, 0x437d0000 ;  /* 0x437d0000ff038424 */ /* 0x000fca00078e00ff */
[----:B------:R0:W-:Y:S01]  /*cb60*/  @!P0 STG.E desc[UR4][R4.64], R3 ;  /* 0x0000000304008986 */ /* 0x0001e2000c101904 */
[----:B------:R-:W-:Y:S05]  /*cb70*/  @!P0 EXIT ;  /* 0x000000000000894d */ /* 0x000fea0003800000 */
[----:B0-----:R-:W-:-:S05]  /*cb80*/  IMAD.MOV.U32 R3, RZ, RZ, 0x437c0000 ;  /* 0x437c0000ff037424 */ /* 0x001fca00078e00ff */
[----:B------:R-:W-:Y:S01]  /*cb90*/  STG.E desc[UR4][R4.64], R3 ;  /* 0x0000000304007986 */ /* 0x000fe2000c101904 */
[----:B------:R-:W-:Y:S05]  /*cba0*/  EXIT ;  /* 0x000000000000794d */ /* 0x000fea0003800000 */
.L_x_262:
        /* <DEDUP_REMOVED lines=11> */
.L_x_264:
[----:B------:R-:W-:-:S13]  /*cc60*/  FSETP.NEU.AND P0, PT, R2, R7, PT ;  /* 0x000000070200720b */ /* 0x000fda0003f0d000 */
[----:B------:R-:W-:-:S05]  /*cc70*/  @!P0 IMAD.MOV.U32 R3, RZ, RZ, 0x43790000 ;  /* 0x43790000ff038424 */ /* 0x000fca00078e00ff */
[----:B------:R0:W-:Y:S01]  /*cc80*/  @!P0 STG.E desc[UR4][R4.64], R3 ;  /* 0x0000000304008986 */ /* 0x0001e2000c101904 */
[----:B------:R-:W-:Y:S05]  /*cc90*/  @!P0 EXIT ;  /* 0x000000000000894d */ /* 0x000fea0003800000 */
[----:B0-----:R-:W-:-:S05]  /*cca0*/  IMAD.MOV.U32 R3, RZ, RZ, 0x43780000 ;  /* 0x43780000ff037424 */ /* 0x001fca00078e00ff */
[----:B------:R-:W-:Y:S01]  /*ccb0*/  STG.E desc[UR4][R4.64], R3 ;  /* 0x0000000304007986 */ /* 0x000fe2000c101904 */
[----:B------:R-:W-:Y:S05]  /*ccc0*/  EXIT ;  /* 0x000000000000794d */ /* 0x000fea0003800000 */
.L_x_261:
        /* <DEDUP_REMOVED lines=15> */
.L_x_266:
[----:B------:R-:W-:-:S13]  /*cdc0*/  FSETP.NEU.AND P0, PT, R2, R7, PT ;  /* 0x000000070200720b */ /* 0x000fda0003f0d000 */
[----:B------:R-:W-:-:S05]  /*cdd0*/  @!P0 IMAD.MOV.U32 R3, RZ, RZ, 0x43750000 ;  /* 0x43750000ff038424 */ /* 0x000fca00078e00ff */
[----:B------:R0:W-:Y:S01]  /*cde0*/  @!P0 STG.E desc[UR4][R4.64], R3 ;  /* 0x0000000304008986 */ /* 0x0001e2000c101904 */
[----:B------:R-:W-:Y:S05]  /*cdf0*/  @!P0 EXIT ;  /* 0x000000000000894d */ /* 0x000fea0003800000 */
[----:B0-----:R-:W-:-:S05]  /*ce00*/  IMAD.MOV.U32 R3, RZ, RZ, 0x43740000 ;  /* 0x43740000ff037424 */ /* 0x001fca00078e00ff */
[----:B------:R-:W-:Y:S01]  /*ce10*/  STG.E desc[UR4][R4.64], R3 ;  /* 0x0000000304007986 */ /* 0x000fe2000c101904 */
[----:B------:R-:W-:Y:S05]  /*ce20*/  EXIT ;  /* 0x000000000000794d */ /* 0x000fea0003800000 */
.L_x_265:
        /* <DEDUP_REMOVED lines=11> */
.L_x_267:
[----:B------:R-:W-:-:S13]  /*cee0*/  FSETP.NEU.AND P0, PT, R2, R3, PT ;  /* 0x000000030200720b */ /* 0x000fda0003f0d000 */
[----:B------:R-:W-:-:S05]  /*cef0*/  @!P0 IMAD.MOV.U32 R3, RZ, RZ, 0x43710000 ;  /* 0x43710000ff038424 */ /* 0x000fca00078e00ff */
[----:B------:R0:W-:Y:S01]  /*cf00*/  @!P0 STG.E desc[UR4][R4.64], R3 ;  /* 0x0000000304008986 */ /* 0x0001e2000c101904 */
[----:B------:R-:W-:Y:S05]  /*cf10*/  @!P0 EXIT ;  /* 0x000000000000894d */ /* 0x000fea0003800000 */
[----:B0-----:R-:W-:-:S05]  /*cf20*/  IMAD.MOV.U32 R3, RZ, RZ, 0x43700000 ;  /* 0x43700000ff037424 */ /* 0x001fca00078e00ff */
[----:B------:R-:W-:Y:S01]  /*cf30*/  STG.E desc[UR4][R4.64], R3 ;  /* 0x0000000304007986 */ /* 0x000fe2000c101904 */
[----:B------:R-:W-:Y:S05]  /*cf40*/  EXIT ;  /* 0x000000000000794d */ /* 0x000fea0003800000 */
.L_x_260:
        /* <DEDUP_REMOVED lines=19> */
.L_x_270:
[----:B------:R-:W-:-:S13]  /*d080*/  FSETP.NEU.AND P0, PT, R2, R7, PT ;  /* 0x000000070200720b */ /* 0x000fda0003f0d000 */
[----:B------:R-:W-:-:S05]  /*d090*/  @!P0 IMAD.MOV.U32 R3, RZ, RZ, 0x436d0000 ;  /* 0x436d0000ff038424 */ /* 0x000fca00078e00ff */
[----:B------:R0:W-:Y:S01]  /*d0a0*/  @!P0 STG.E desc[UR4][R4.64], R3 ;  /* 0x0000000304008986 */ /* 0x0001e2000c101904 */
[----:B------:R-:W-:Y:S05]  /*d0b0*/  @!P0 EXIT ;  /* 0x000000000000894d */ /* 0x000fea0003800000 */
[----:B0-----:R-:W-:-:S05]  /*d0c0*/  IMAD.MOV.U32 R3, RZ, RZ, 0x436c0000 ;  /* 0x436c0000ff037424 */ /* 0x001fca00078e00ff */
[----:B------:R-:W-:Y:S01]  /*d0d0*/  STG.E desc[UR4][R4.64], R3 ;  /* 0x0000000304007986 */ /* 0x000fe2000c101904 */
[----:B------:R-:W-:Y:S05]  /*d0e0*/  EXIT ;  /* 0x000000000000794d */ /* 0x000fea0003800000 */
.L_x_269:
        /* <DEDUP_REMOVED lines=11> */
.L_x_271:
[----:B------:R-:W-:-:S13]  /*d1a0*/  FSETP.NEU.AND P0, PT, R2, R3, PT ;  /* 0x000000030200720b */ /* 0x000fda0003f0d000 */
[----:B------:R-:W-:-:S05]  /*d1b0*/  @!P0 IMAD.MOV.U32 R3, RZ, RZ, 0x43690000 ;  /* 0x43690000ff038424 */ /* 0x000fca00078e00ff */
[----:B------:R0:W-:Y:S01]  /*d1c0*/  @!P0 STG.E desc[UR4][R4.64], R3 ;  /* 0x0000000304008986 */ /* 0x0001e2000c101904 */
[----:B------:R-:W-:Y:S05]  /*d1d0*/  @!P0 EXIT ;  /* 0x000000000000894d */ /* 0x000fea0003800000 */
[----:B0-----:R-:W-:-:S05]  /*d1e0*/  IMAD.MOV.U32 R3, RZ, RZ, 0x43680000 ;  /* 0x43680000ff037424 */ /* 0x001fca00078e00ff */
[----:B------:R-:W-:Y:S01]  /*d1f0*/  STG.E desc[UR4][R4.64], R3 ;  /* 0x0000000304007986 */ /* 0x000fe2000c101904 */
[----:B------:R-:W-:Y:S05]  /*d200*/  EXIT ;  /* 0x000000000000794d */ /* 0x000fea0003800000 */
.L_x_268:
        /* <DEDUP_REMOVED lines=15> */
.L_x_273:
[----:B------:R-:W-:-:S13]  /*d300*/  FSETP.NEU.AND P0, PT, R2, R3, PT ;  /* 0x000000030200720b */ /* 0x000fda0003f0d000 */
[----:B------:R-:W-:-:S05]  /*d310*/  @!P0 IMAD.MOV.U32 R3, RZ, RZ, 0x43650000 ;  /* 0x43650000ff038424 */ /* 0x000fca00078e00ff */
[----:B------:R0:W-:Y:S01]  /*d320*/  @!P0 STG.E desc[UR4][R4.64], R3 ;  /* 0x0000000304008986 */ /* 0x0001e2000c101904 */
[----:B------:R-:W-:Y:S05]  /*d330*/  @!P0 EXIT ;  /* 0x000000000000894d */ /* 0x000fea0003800000 */
[----:B0-----:R-:W-:-:S05]  /*d340*/  IMAD.MOV.U32 R3, RZ, RZ, 0x43640000 ;  /* 0x43640000ff037424 */ /* 0x001fca00078e00ff */
[----:B------:R-:W-:Y:S01]  /*d350*/  STG.E desc[UR4][R4.64], R3 ;  /* 0x0000000304007986 */ /* 0x000fe2000c101904 */
[----:B------:R-:W-:Y:S05]  /*d360*/  EXIT ;  /* 0x000000000000794d */ /* 0x000fea0003800000 */
.L_x_272:
        /* <DEDUP_REMOVED lines=11> */
.L_x_274:
[----:B------:R-:W-:-:S13]  /*d420*/  FSETP.NEU.AND P0, PT, R2, R7, PT ;  /* 0x000000070200720b */ /* 0x000fda0003f0d000 */
[----:B------:R-:W-:-:S05]  /*d430*/  @!P0 IMAD.MOV.U32 R3, RZ, RZ, 0x43610000 ;  /* 0x43610000ff038424 */ /* 0x000fca00078e00ff */
[----:B------:R0:W-:Y:S01]  /*d440*/  @!P0 STG.E desc[UR4][R4.64], R3 ;  /* 0x0000000304008986 */ /* 0x0001e2000c101904 */
[----:B------:R-:W-:Y:S05]  /*d450*/  @!P0 EXIT ;  /* 0x000000000000894d */ /* 0x000fea0003800000 */
[----:B0-----:R-:W-:-:S05]  /*d460*/  IMAD.MOV.U32 R3, RZ, RZ, 0x43600000 ;  /* 0x43600000ff037424 */ /* 0x001fca00078e00ff */
[----:B------:R-:W-:Y:S01]  /*d470*/  STG.E desc[UR4][R4.64], R3 ;  /* 0x0000000304007986 */ /* 0x000fe2000c101904 */
[----:B------:R-:W-:Y:S05]  /*d480*/  EXIT ;  /* 0x000000000000794d */ /* 0x000fea0003800000 */
.L_x_259:
        /* <DEDUP_REMOVED lines=23> */
.L_x_278:
[----:B------:R-:W-:-:S13]  /*d600*/  FSETP.NEU.AND P0, PT, R2, R7, PT ;  /* 0x000000070200720b */ /* 0x000fda0003f0d000 */
[----:B------:R-:W-:-:S05]  /*d610*/  @!P0 IMAD.MOV.U32 R3, RZ, RZ, 0x435d0000 ;  /* 0x435d0000ff038424 */ /* 0x000fca00078e00ff */
[----:B------:R0:W-:Y:S01]  /*d620*/  @!P0 STG.E desc[UR4][R4.64], R3 ;  /* 0x0000000304008986 */ /* 0x0001e2000c101904 */
[----:B------:R-:W-:Y:S05]  /*d630*/  @!P0 EXIT ;  /* 0x000000000000894d */ /* 0x000fea0003800000 */
[----:B0-----:R-:W-:-:S05]  /*d640*/  IMAD.MOV.U32 R3, RZ, RZ, 0x435c0000 ;  /* 0x435c0000ff037424 */ /* 0x001fca00078e00ff */
[----:B------:R-:W-:Y:S01]  /*d650*/  STG.E desc[UR4][R4.64], R3 ;  /* 0x0000000304007986 */ /* 0x000fe2000c101904 */
[----:B------:R-:W-:Y:S05]  /*d660*/  EXIT ;  /* 0x000000000000794d */ /* 0x000fea0003800000 */
.L_x_277:
        /* <DEDUP_REMOVED lines=11> */
.L_x_279:
[----:B------:R-:W-:-:S13]  /*d720*/  FSETP.NEU.AND P0, PT, R2, R3, PT ;  /* 0x000000030200720b */ /* 0x000fda0003f0d000 */
[----:B------:R-:W-:-:S05]  /*d730*/  @!P0 IMAD.MOV.U32 R3, RZ, RZ, 0x43590000 ;  /* 0x43590000ff038424 */ /* 0x000fca00078e00ff */
[----:B------:R0:W-:Y:S01]  /*d740*/  @!P0 STG.E desc[UR4][R4.64], R3 ;  /* 0x0000000304008986 */ /* 0x0001e2000c101904 */
[----:B------:R-:W-:Y:S05]  /*d750*/  @!P0 EXIT ;  /* 0x000000000000894d */ /* 0x000fea0003800000 */
[----:B0-----:R-:W-:-:S05]  /*d760*/  IMAD.MOV.U32 R3, RZ, RZ, 0x43580000 ;  /* 0x43580000ff037424 */ /* 0x001fca00078e00ff */
[----:B------:R-:W-:Y:S01]  /*d770*/  STG.E desc[UR4][R4.64], R3 ;  /* 0x0000000304007986 */ /* 0x000fe2000c101904 */
[----:B------:R-:W-:Y:S05]  /*d780*/  EXIT ;  /* 0x000000000000794d */ /* 0x000fea0003800000 */
.L_x_276:
        /* <DEDUP_REMOVED lines=15> */
.L_x_281:
[----:B------:R-:W-:-:S13]  /*d880*/  FSETP.NEU.AND P0, PT, R2, R3, PT ;  /* 0x000000030200720b */ /* 0x000fda0003f0d000 */
[----:B------:R-:W-:-:S05]  /*d890*/  @!P0 IMAD.MOV.U32 R3, RZ, RZ, 0x43550000 ;  /* 0x43550000ff038424 */ /* 0x000fca00078e00ff */
[----:B------:R0:W-:Y:S01]  /*d8a0*/  @!P0 STG.E desc[UR4][R4.64], R3 ;  /* 0x0000000304008986 */ /* 0x0001e2000c101904 */
[----:B------:R-:W-:Y:S05]  /*d8b0*/  @!P0 EXIT ;  /* 0x000000000000894d */ /* 0x000fea0003800000 */
[----:B0-----:R-:W-:-:S05]  /*d8c0*/  IMAD.MOV.U32 R3, RZ, RZ, 0x43540000 ;  /* 0x43540000ff037424 */ /* 0x001fca00078e00ff */
[----:B------:R-:W-:Y:S01]  /*d8d0*/  STG.E desc[UR4][R4.64], R3 ;  /* 0x0000000304007986 */ /* 0x000fe2000c101904 */
[----:B------:R-:W-:Y:S05]  /*d8e0*/  EXIT ;  /* 0x000000000000794d */ /* 0x000fea0003800000 */
.L_x_280:
        /* <DEDUP_REMOVED lines=11> */
.L_x_282:
[----:B------:R-:W-:-:S13]  /*d9a0*/  FSETP.NEU.AND P0, PT, R2, R7, PT ;  /* 0x000000070200720b */ /* 0x000fda0003f0d000 */
[----:B------:R-:W-:-:S05]  /*d9b0*/  @!P0 IMAD.MOV.U32 R3, RZ, RZ, 0x43510000 ;  /* 0x43510000ff038424 */ /* 0x000fca00078e00ff */
[----:B------:R0:W-:Y:S01]  /*d9c0*/  @!P0 STG.E desc[UR4][R4.64], R3 ;  /* 0x0000000304008986 */ /* 0x0001e2000c101904 */
[----:B------:R-:W-:Y:S05]  /*d9d0*/  @!P0 EXIT ;  /* 0x000000000000894d */ /* 0x000fea0003800000 */
[----:B0-----:R-:W-:-:S05]  /*d9e0*/  IMAD.MOV.U32 R3, RZ, RZ, 0x43500000 ;  /* 0x43500000ff037424 */ /* 0x001fca00078e00ff */
[----:B------:R-:W-:Y:S01]  /*d9f0*/  STG.E desc[UR4][R4.64], R3 ;  /* 0x0000000304007986 */ /* 0x000fe2000c101904 */
[----:B------:R-:W-:Y:S05]  /*da00*/  EXIT ;  /* 0x000000000000794d */ /* 0x000fea0003800000 */
.L_x_275:
        /* <DEDUP_REMOVED lines=19> */
.L_x_285:
[----:B------:R-:W-:-:S13]  /*db40*/  FSETP.NEU.AND P0, PT, R2, R3, PT ;  /* 0x000000030200720b */ /* 0x000fda0003f0d000 */
[----:B------:R-:W-:-:S05]  /*db50*/  @!P0 IMAD.MOV.U32 R3, RZ, RZ, 0x434d0000 ;  /* 0x434d0000ff038424 */ /* 0x000fca00078e00ff */
[----:B------:R0:W-:Y:S01]  /*db60*/  @!P0 STG.E desc[UR4][R4.64], R3 ;  /* 0x0000000304008986 */ /* 0x0001e2000c101904 */
[----:B------:R-:W-:Y:S05]  /*db70*/  @!P0 EXIT ;  /* 0x000000000000894d */ /* 0x000fea0003800000 */
[----:B0-----:R-:W-:-:S05]  /*db80*/  IMAD.MOV.U32 R3, RZ, RZ, 0x434c0000 ;  /* 0x434c0000ff037424 */ /* 0x001fca00078e00ff */
[----:B------:R-:W-:Y:S01]  /*db90*/  STG.E desc[UR4][R4.64], R3 ;  /* 0x0000000304007986 */ /* 0x000fe2000c101904 */
[----:B------:R-:W-:Y:S05]  /*dba0*/  EXIT ;  /* 0x000000000000794d */ /* 0x000fea0003800000 */
.L_x_284:
        /* <DEDUP_REMOVED lines=11> */
.L_x_286:
[----:B------:R-:W-:-:S13]  /*dc60*/  FSETP.NEU.AND P0, PT, R2, R7, PT ;  /* 0x000000070200720b */ /* 0x000fda0003f0d000 */
[----:B------:R-:W-:-:S05]  /*dc70*/  @!P0 IMAD.MOV.U32 R3, RZ, RZ, 0x43490000 ;  /* 0x43490000ff038424 */ /* 0x000fca00078e00ff */
[----:B------:R0:W-:Y:S01]  /*dc80*/  @!P0 STG.E desc[UR4][R4.64], R3 ;  /* 0x0000000304008986 */ /* 0x0001e2000c101904 */
[----:B------:R-:W-:Y:S05]  /*dc90*/  @!P0 EXIT ;  /* 0x000000000000894d */ /* 0x000fea0003800000 */
[----:B0-----:R-:W-:-:S05]  /*dca0*/  IMAD.MOV.U32 R3, RZ, RZ, 0x43480000 ;  /* 0x43480000ff037424 */ /* 0x001fca00078e00ff */
[----:B------:R-:W-:Y:S01]  /*dcb0*/  STG.E desc[UR4][R4.64], R3 ;  /* 0x0000000304007986 */ /* 0x000fe2000c101904 */
[----:B------:R-:W-:Y:S05]  /*dcc0*/  EXIT ;  /* 0x000000000000794d */ /* 0x000fea0003800000 */
.L_x_283:
        /* <DEDUP_REMOVED lines=15> */
.L_x_288:
[----:B------:R-:W-:-:S13]  /*ddc0*/  FSETP.NEU.AND P0, PT, R2, R7, PT ;  /* 0x000000070200720b */ /* 0x000fda0003f0d000 */
[----:B------:R-:W-:-:S05]  /*ddd0*/  @!P0 IMAD.MOV.U32 R3, RZ, RZ, 0x43450000 ;  /* 0x43450000ff038424 */ /* 0x000fca00078e00ff */
[----:B------:R0:W-:Y:S01]  /*dde0*/  @!P0 STG.E desc[UR4][R4.64], R3 ;  /* 0x0000000304008986 */ /* 0x0001e2000c101904 */
[----:B------:R-:W-:Y:S05]  /*ddf0*/  @!P0 EXIT ;  /* 0x000000000000894d */ /* 0x000fea0003800000 */
[----:B0-----:R-:W-:-:S05]  /*de00*/  IMAD.MOV.U32 R3, RZ, RZ, 0x43440000 ;  /* 0x43440000ff037424 */ /* 0x001fca00078e00ff */
[----:B------:R-:W-:Y:S01]  /*de10*/  STG.E desc[UR4][R4.64], R3 ;  /* 0x0000000304007986 */ /* 0x000fe2000c101904 */
[----:B------:R-:W-:Y:S05]  /*de20*/  EXIT ;  /* 0x000000000000794d */ /* 0x000fea0003800000 */
.L_x_287:
        /* <DEDUP_REMOVED lines=11> */
.L_x_289:
[----:B------:R-:W-:-:S13]  /*dee0*/  FSETP.NEU.AND P0, PT, R2, R3, PT ;  /* 0x000000030200720b */ /* 0x000fda0003f0d000 */
[----:B------:R-:W-:-:S05]  /*def0*/  @!P0 IMAD.MOV.U32 R3, RZ, RZ, 0x43410000 ;  /* 0x43410000ff038424 */ /* 0x000fca00078e00ff */
[----:B------:R0:W-:Y:S01]  /*df00*/  @!P0 STG.E desc[UR4][R4.64], R3 ;  /* 0x0000000304008986 */ /* 0x0001e2000c101904 */
[----:B------:R-:W-:Y:S05]  /*df10*/  @!P0 EXIT ;  /* 0x000000000000894d */ /* 0x000fea0003800000 */
[----:B0-----:R-:W-:-:S05]  /*df20*/  IMAD.MOV.U32 R3, RZ, RZ, 0x43400000 ;  /* 0x43400000ff037424 */ /* 0x001fca00078e00ff */
[----:B------:R-:W-:Y:S01]  /*df30*/  STG.E desc[UR4][R4.64], R3 ;  /* 0x0000000304007986 */ /* 0x000fe2000c101904 */
[----:B------:R-:W-:Y:S05]  /*df40*/  EXIT ;  /* 0x000000000000794d */ /* 0x000fea0003800000 */
.L_x_258:
        /* <DEDUP_REMOVED lines=27> */
.L_x_294:
[----:B------:R-:W-:-:S13]  /*e100*/  FSETP.NEU.AND P0, PT, R2, R7, PT ;  /* 0x000000070200720b */ /* 0x000fda0003f0d000 */
[----:B------:R-:W-:-:S05]  /*e110*/  @!P0 IMAD.MOV.U32 R3, RZ, RZ, 0x433d0000 ;  /* 0x433d0000ff038424 */ /* 0x000fca00078e00ff */
[----:B------:R0:W-:Y:S01]  /*e120*/  @!P0 STG.E desc[UR4][R4.64], R3 ;  /* 0x0000000304008986 */ /* 0x0001e2000c101904 */
[----:B------:R-:W-:Y:S05]  /*e130*/  @!P0 EXIT ;  /* 0x000000000000894d */ /* 0x000fea0003800000 */
[----:B0-----:R-:W-:-:S05]  /*e140*/  IMAD.MOV.U32 R3, RZ, RZ, 0x433c0000 ;  /* 0x433c0000ff037424 */ /* 0x001fca00078e00ff */
[----:B------:R-:W-:Y:S01]  /*e150*/  STG.E desc[UR4][R4.64], R3 ;  /* 0x0000000304007986 */ /* 0x000fe2000c101904 */
[----:B------:R-:W-:Y:S05]  /*e160*/  EXIT ;  /* 0x000000000000794d */ /* 0x000fea0003800000 */
.L_x_293:
        /* <DEDUP_REMOVED lines=11> */
.L_x_295:
[----:B------:R-:W-:-:S13]  /*e220*/  FSETP.NEU.AND P0, PT, R2, R3, PT ;  /* 0x000000030200720b */ /* 0x000fda0003f0d000 */
[----:B------:R-:W-:-:S05]  /*e230*/  @!P0 IMAD.MOV.U32 R3, RZ, RZ, 0x43390000 ;  /* 0x43390000ff038424 */ /* 0x000fca00078e00ff */
[----:B------:R0:W-:Y:S01]  /*e240*/  @!P0 STG.E desc[UR4][R4.64], R3 ;  /* 0x0000000304008986 */ /* 0x0001e2000c101904 */
[----:B------:R-:W-:Y:S05]  /*e250*/  @!P0 EXIT ;  /* 0x000000000000894d */ /* 0x000fea0003800000 */
[----:B0-----:R-:W-:-:S05]  /*e260*/  IMAD.MOV.U32 R3, RZ, RZ, 0x43380000 ;  /* 0x43380000ff037424 */ /* 0x001fca00078e00ff */
[----:B------:R-:W-:Y:S01]  /*e270*/  STG.E desc[UR4][R4.64], R3 ;  /* 0x0000000304007986 */ /* 0x000fe2000c101904 */
[----:B------:R-:W-:Y:S05]  /*e280*/  EXIT ;  /* 0x000000000000794d */ /* 0x000fea0003800000 */
.L_x_292:
        /* <DEDUP_REMOVED lines=15> */
.L_x_297:
[----:B------:R-:W-:-:S13]  /*e380*/  FSETP.NEU.AND P0, PT, R2, R3, PT ;  /* 0x000000030200720b */ /* 0x000fda0003f0d000 */
[----:B------:R-:W-:-:S05]  /*e390*/  @!P0 IMAD.MOV.U32 R3, RZ, RZ, 0x43350000 ;  /* 0x43350000ff038424 */ /* 0x000fca00078e00ff */
[----:B------:R0:W-:Y:S01]  /*e3a0*/  @!P0 STG.E desc[UR4][R4.64], R3 ;  /* 0x0000000304008986 */ /* 0x0001e2000c101904 */
[----:B------:R-:W-:Y:S05]  /*e3b0*/  @!P0 EXIT ;  /* 0x000000000000894d */ /* 0x000fea0003800000 */
[----:B0-----:R-:W-:-:S05]  /*e3c0*/  IMAD.MOV.U32 R3, RZ, RZ, 0x43340000 ;  /* 0x43340000ff037424 */ /* 0x001fca00078e00ff */
[----:B------:R-:W-:Y:S01]  /*e3d0*/  STG.E desc[UR4][R4.64], R3 ;  /* 0x0000000304007986 */ /* 0x000fe2000c101904 */
[----:B------:R-:W-:Y:S05]  /*e3e0*/  EXIT ;  /* 0x000000000000794d */ /* 0x000fea0003800000 */
.L_x_296:
        /* <DEDUP_REMOVED lines=11> */
.L_x_298:
[----:B------:R-:W-:-:S13]  /*e4a0*/  FSETP.NEU.AND P0, PT, R2, R7, PT ;  /* 0x000000070200720b */ /* 0x000fda0003f0d000 */
[----:B------:R-:W-:-:S05]  /*e4b0*/  @!P0 IMAD.MOV.U32 R3, RZ, RZ, 0x43310000 ;  /* 0x43310000ff038424 */ /* 0x000fca00078e00ff */
[----:B------:R0:W-:Y:S01]  /*e4c0*/  @!P0 STG.E desc[UR4][R4.64], R3 ;  /* 0x0000000304008986 */ /* 0x0001e2000c101904 */
[----:B------:R-:W-:Y:S05]  /*e4d0*/  @!P0 EXIT ;  /* 0x000000000000894d */ /* 0x000fea0003800000 */
[----:B0-----:R-:W-:-:S05]  /*e4e0*/  IMAD.MOV.U32 R3, RZ, RZ, 0x43300000 ;  /* 0x43300000ff037424 */ /* 0x001fca00078e00ff */
[----:B------:R-:W-:Y:S01]  /*e4f0*/  STG.E desc[UR4][R4.64], R3 ;  /* 0x0000000304007986 */ /* 0x000fe2000c101904 */
[----:B------:R-:W-:Y:S05]  /*e500*/  EXIT ;  /* 0x000000000000794d */ /* 0x000fea0003800000 */
.L_x_291:
        /* <DEDUP_REMOVED lines=19> */
.L_x_301:
[----:B------:R-:W-:-:S13]  /*e640*/  FSETP.NEU.AND P0, PT, R2, R3, PT ;  /* 0x000000030200720b */ /* 0x000fda0003f0d000 */
[----:B------:R-:W-:-:S05]  /*e650*/  @!P0 IMAD.MOV.U32 R3, RZ, RZ, 0x432d0000 ;  /* 0x432d0000ff038424 */ /* 0x000fca00078e00ff */
[----:B------:R0:W-:Y:S01]  /*e660*/  @!P0 STG.E desc[UR4][R4.64], R3 ;  /* 0x0000000304008986 */ /* 0x0001e2000c101904 */
[----:B------:R-:W-:Y:S05]  /*e670*/  @!P0 EXIT ;  /* 0x000000000000894d */ /* 0x000fea0003800000 */
[----:B0-----:R-:W-:-:S05]  /*e680*/  IMAD.MOV.U32 R3, RZ, RZ, 0x432c0000 ;  /* 0x432c0000ff037424 */ /* 0x001fca00078e00ff */
[----:B------:R-:W-:Y:S01]  /*e690*/  STG.E desc[UR4][R4.64], R3 ;  /* 0x0000000304007986 */ /* 0x000fe2000c101904 */
[----:B------:R-:W-:Y:S05]  /*e6a0*/  EXIT ;  /* 0x000000000000794d */ /* 0x000fea0003800000 */
.L_x_300:
        /* <DEDUP_REMOVED lines=11> */
.L_x_302:
[----:B------:R-:W-:-:S13]  /*e760*/  FSETP.NEU.AND P0, PT, R2, R7, PT ;  /* 0x000000070200720b */ /* 0x000fda0003f0d000 */
[----:B------:R-:W-:-:S05]  /*e770*/  @!P0 IMAD.MOV.U32 R3, RZ, RZ, 0x43290000 ;  /* 0x43290000ff038424 */ /* 0x000fca00078e00ff */
[----:B------:R0:W-:Y:S01]  /*e780*/  @!P0 STG.E desc[UR4][R4.64], R3 ;  /* 0x0000000304008986 */ /* 0x0001e2000c101904 */
[----:B------:R-:W-:Y:S05]  /*e790*/  @!P0 EXIT ;  /* 0x000000000000894d */ /* 0x000fea0003800000 */
[----:B0-----:R-:W-:-:S05]  /*e7a0*/  IMAD.MOV.U32 R3, RZ, RZ, 0x43280000 ;  /* 0x43280000ff037424 */ /* 0x001fca00078e00ff */
[----:B------:R-:W-:Y:S01]  /*e7b0*/  STG.E desc[UR4][R4.64], R3 ;  /* 0x0000000304007986 */ /* 0x000fe2000c101904 */
[----:B------:R-:W-:Y:S05]  /*e7c0*/  EXIT ;  /* 0x000000000000794d */ /* 0x000fea0003800000 */
.L_x_299:
        /* <DEDUP_REMOVED lines=15> */
.L_x_304:
[----:B------:R-:W-:-:S13]  /*e8c0*/  FSETP.NEU.AND P0, PT, R2, R7, PT ;  /* 0x000000070200720b */ /* 0x000fda0003f0d000 */
[----:B------:R-:W-:-:S05]  /*e8d0*/  @!P0 IMAD.MOV.U32 R3, RZ, RZ, 0x43250000 ;  /* 0x43250000ff038424 */ /* 0x000fca00078e00ff */
[----:B------:R0:W-:Y:S01]  /*e8e0*/  @!P0 STG.E desc[UR4][R4.64], R3 ;  /* 0x0000000304008986 */ /* 0x0001e2000c101904 */
[----:B------:R-:W-:Y:S05]  /*e8f0*/  @!P0 EXIT ;  /* 0x000000000000894d */ /* 0x000fea0003800000 */
[----:B0-----:R-:W-:-:S05]  /*e900*/  IMAD.MOV.U32 R3, RZ, RZ, 0x43240000 ;  /* 0x43240000ff037424 */ /* 0x001fca00078e00ff */
[----:B------:R-:W-:Y:S01]  /*e910*/  STG.E desc[UR4][R4.64], R3 ;  /* 0x0000000304007986 */ /* 0x000fe2000c101904 */
[----:B------:R-:W-:Y:S05]  /*e920*/  EXIT ;  /* 0x000000000000794d */ /* 0x000fea0003800000 */
.L_x_303:
        /* <DEDUP_REMOVED lines=11> */
.L_x_305:
[----:B------:R-:W-:-:S13]  /*e9e0*/  FSETP.NEU.AND P0, PT, R2, R3, PT ;  /* 0x000000030200720b */ /* 0x000fda0003f0d000 */
[----:B------:R-:W-:-:S05]  /*e9f0*/  @!P0 IMAD.MOV.U32 R3, RZ, RZ, 0x43210000 ;  /* 0x43210000ff038424 */ /* 0x000fca00078e00ff */
[----:B------:R0:W-:Y:S01]  /*ea00*/  @!P0 STG.E desc[UR4][R4.64], R3 ;  /* 0x0000000304008986 */ /* 0x0001e2000c101904 */
[----:B------:R-:W-:Y:S05]  /*ea10*/  @!P0 EXIT ;  /* 0x000000000000894d */ /* 0x000fea0003800000 */
[----:B0-----:R-:W-:-:S05]  /*ea20*/  IMAD.MOV.U32 R3, RZ, RZ, 0x43200000 ;  /* 0x43200000ff037424 */ /* 0x001fca00078e00ff */
[----:B------:R-:W-:Y:S01]  /*ea30*/  STG.E desc[UR4][R4.64], R3 ;  /* 0x0000000304007986 */ /* 0x000fe2000c101904 */
[----:B------:R-:W-:Y:S05]  /*ea40*/  EXIT ;  /* 0x000000000000794d */ /* 0x000fea0003800000 */
.L_x_290:
        /* <DEDUP_REMOVED lines=23> */
.L_x_309:
[----:B------:R-:W-:-:S13]  /*ebc0*/  FSETP.NEU.AND P0, PT, R2, R3, PT ;  /* 0x000000030200720b */ /* 0x000fda0003f0d000 */
[----:B------:R-:W-:-:S05]  /*ebd0*/  @!P0 IMAD.MOV.U32 R3, RZ, RZ, 0x431d0000 ;  /* 0x431d0000ff038424 */ /* 0x000fca00078e00ff */
[----:B------:R0:W-:Y:S01]  /*ebe0*/  @!P0 STG.E desc[UR4][R4.64], R3 ;  /* 0x0000000304008986 */ /* 0x0001e2000c101904 */
[----:B------:R-:W-:Y:S05]  /*ebf0*/  @!P0 EXIT ;  /* 0x000000000000894d */ /* 0x000fea0003800000 */
[----:B0-----:R-:W-:-:S05]  /*ec00*/  IMAD.MOV.U32 R3, RZ, RZ, 0x431c0000 ;  /* 0x431c0000ff037424 */ /* 0x001fca00078e00ff */
[----:B------:R-:W-:Y:S01]  /*ec10*/  STG.E desc[UR4][R4.64], R3 ;  /* 0x0000000304007986 */ /* 0x000fe2000c101904 */
[----:B------:R-:W-:Y:S05]  /*ec20*/  EXIT ;  /* 0x000000000000794d */ /* 0x000fea0003800000 */
.L_x_308:
        /* <DEDUP_REMOVED lines=11> */
.L_x_310:
[----:B------:R-:W-:-:S13]  /*ece0*/  FSETP.NEU.AND P0, PT, R2, R7, PT ;  /* 0x000000070200720b */ /* 0x000fda0003f0d000 */
[----:B------:R-:W-:-:S05]  /*ecf0*/  @!P0 IMAD.MOV.U32 R3, RZ, RZ, 0x43190000 ;  /* 0x43190000ff038424 */ /* 0x000fca00078e00ff */
[----:B------:R0:W-:Y:S01]  /*ed00*/  @!P0 STG.E desc[UR4][R4.64], R3 ;  /* 0x0000000304008986 */ /* 0x0001e2000c101904 */
[----:B------:R-:W-:Y:S05]  /*ed10*/  @!P0 EXIT ;  /* 0x000000000000894d */ /* 0x000fea0003800000 */
[----:B0-----:R-:W-:-:S05]  /*ed20*/  IMAD.MOV.U32 R3, RZ, RZ, 0x43180000 ;  /* 0x43180000ff037424 */ /* 0x001fca00078e00ff */
[----:B------:R-:W-:Y:S01]  /*ed30*/  STG.E desc[UR4][R4.64], R3 ;  /* 0x0000000304007986 */ /* 0x000fe2000c101904 */
[----:B------:R-:W-:Y:S05]  /*ed40*/  EXIT ;  /* 0x000000000000794d */ /* 0x000fea0003800000 */
.L_x_307:
        /* <DEDUP_REMOVED lines=15> */
.L_x_312:
[----:B------:R-:W-:-:S13]  /*ee40*/  FSETP.NEU.AND P0, PT, R2, R7, PT ;  /* 0x000000070200720b */ /* 0x000fda0003f0d000 */
[----:B------:R-:W-:-:S05]  /*ee50*/  @!P0 IMAD.MOV.U32 R3, RZ, RZ, 0x43150000 ;  /* 0x43150000ff038424 */ /* 0x000fca00078e00ff */
[----:B------:R0:W-:Y:S01]  /*ee60*/  @!P0 STG.E desc[UR4][R4.64], R3 ;  /* 0x0000000304008986 */ /* 0x0001e2000c101904 */
[----:B------:R-:W-:Y:S05]  /*ee70*/  @!P0 EXIT ;  /* 0x000000000000894d */ /* 0x000fea0003800000 */
[----:B0-----:R-:W-:-:S05]  /*ee80*/  IMAD.MOV.U32 R3, RZ, RZ, 0x43140000 ;  /* 0x43140000ff037424 */ /* 0x001fca00078e00ff */
[----:B------:R-:W-:Y:S01]  /*ee90*/  STG.E desc[UR4][R4.64], R3 ;  /* 0x0000000304007986 */ /* 0x000fe2000c101904 */
[----:B------:R-:W-:Y:S05]  /*eea0*/  EXIT ;  /* 0x000000000000794d */ /* 0x000fea0003800000 */
.L_x_311:
        /* <DEDUP_REMOVED lines=11> */
.L_x_313:
[----:B------:R-:W-:-:S13]  /*ef60*/  FSETP.NEU.AND P0, PT, R2, R3, PT ;  /* 0x000000030200720b */ /* 0x000fda0003f0d000 */
[----:B------:R-:W-:-:S05]  /*ef70*/  @!P0 IMAD.MOV.U32 R3, RZ, RZ, 0x43110000 ;  /* 0x43110000ff038424 */ /* 0x000fca00078e00ff */
[----:B------:R0:W-:Y:S01]  /*ef80*/  @!P0 STG.E desc[UR4][R4.64], R3 ;  /* 0x0000000304008986 */ /* 0x0001e2000c101904 */
[----:B------:R-:W-:Y:S05]  /*ef90*/  @!P0 EXIT ;  /* 0x000000000000894d */ /* 0x000fea0003800000 */
[----:B0-----:R-:W-:-:S05]  /*efa0*/  IMAD.MOV.U32 R3, RZ, RZ, 0x43100000 ;  /* 0x43100000ff037424 */ /* 0x001fca00078e00ff */
[----:B------:R-:W-:Y:S01]  /*efb0*/  STG.E desc[UR4][R4.64], R3 ;  /* 0x0000000304007986 */ /* 0x000fe2000c101904 */
[----:B------:R-:W-:Y:S05]  /*efc0*/  EXIT ;  /* 0x000000000000794d */ /* 0x000fea0003800000 */
.L_x_306:
        /* <DEDUP_REMOVED lines=19> */
.L_x_316:
[----:B------:R-:W-:-:S13]  /*f100*/  FSETP.NEU.AND P0, PT, R2, R7, PT ;  /* 0x000000070200720b */ /* 0x000fda0003f0d000 */
[----:B------:R-:W-:-:S05]  /*f110*/  @!P0 IMAD.MOV.U32 R3, RZ, RZ, 0x430d0000 ;  /* 0x430d0000ff038424 */ /* 0x000fca00078e00ff */
[----:B------:R0:W-:Y:S01]  /*f120*/  @!P0 STG.E desc[UR4][R4.64], R3 ;  /* 0x0000000304008986 */ /* 0x0001e2000c101904 */
[----:B------:R-:W-:Y:S05]  /*f130*/  @!P0 EXIT ;  /* 0x000000000000894d */ /* 0x000fea0003800000 */
[----:B0-----:R-:W-:-:S05]  /*f140*/  IMAD.MOV.U32 R3, RZ, RZ, 0x430c0000 ;  /* 0x430c0000ff037424 */ /* 0x001fca00078e00ff */
[----:B------:R-:W-:Y:S01]  /*f150*/  STG.E desc[UR4][R4.64], R3 ;  /* 0x0000000304007986 */ /* 0x000fe2000c101904 */
[----:B------:R-:W-:Y:S05]  /*f160*/  EXIT ;  /* 0x000000000000794d */ /* 0x000fea0003800000 */
.L_x_315:
        /* <DEDUP_REMOVED lines=11> */
.L_x_317:
[----:B------:R-:W-:-:S13]  /*f220*/  FSETP.NEU.AND P0, PT, R2, R3, PT ;  /* 0x000000030200720b */ /* 0x000fda0003f0d000 */
[----:B------:R-:W-:-:S05]  /*f230*/  @!P0 IMAD.MOV.U32 R3, RZ, RZ, 0x43090000 ;  /* 0x43090000ff038424 */ /* 0x000fca00078e00ff */
[----:B------:R0:W-:Y:S01]  /*f240*/  @!P0 STG.E desc[UR4][R4.64], R3 ;  /* 0x0000000304008986 */ /* 0x0001e2000c101904 */
[----:B------:R-:W-:Y:S05]  /*f250*/  @!P0 EXIT ;  /* 0x000000000000894d */ /* 0x000fea0003800000 */
[----:B0-----:R-:W-:-:S05]  /*f260*/  IMAD.MOV.U32 R3, RZ, RZ, 0x43080000 ;  /* 0x43080000ff037424 */ /* 0x001fca00078e00ff */
[----:B------:R-:W-:Y:S01]  /*f270*/  STG.E desc[UR4][R4.64], R3 ;  /* 0x0000000304007986 */ /* 0x000fe2000c101904 */
[----:B------:R-:W-:Y:S05]  /*f280*/  EXIT ;  /* 0x000000000000794d */ /* 0x000fea0003800000 */
.L_x_314:
        /* <DEDUP_REMOVED lines=15> */
.L_x_319:
[----:B------:R-:W-:-:S13]  /*f380*/  FSETP.NEU.AND P0, PT, R2, R3, PT ;  /* 0x000000030200720b */ /* 0x000fda0003f0d000 */
[----:B------:R-:W-:-:S05]  /*f390*/  @!P0 IMAD.MOV.U32 R3, RZ, RZ, 0x43050000 ;  /* 0x43050000ff038424 */ /* 0x000fca00078e00ff */
[----:B------:R0:W-:Y:S01]  /*f3a0*/  @!P0 STG.E desc[UR4][R4.64], R3 ;  /* 0x0000000304008986 */ /* 0x0001e2000c101904 */
[----:B------:R-:W-:Y:S05]  /*f3b0*/  @!P0 EXIT ;  /* 0x000000000000894d */ /* 0x000fea0003800000 */
[----:B0-----:R-:W-:-:S05]  /*f3c0*/  IMAD.MOV.U32 R3, RZ, RZ, 0x43040000 ;  /* 0x43040000ff037424 */ /* 0x001fca00078e00ff */
[----:B------:R-:W-:Y:S01]  /*f3d0*/  STG.E desc[UR4][R4.64], R3 ;  /* 0x0000000304007986 */ /* 0x000fe2000c101904 */
[----:B------:R-:W-:Y:S05]  /*f3e0*/  EXIT ;  /* 0x000000000000794d */ /* 0x000fea0003800000 */
.L_x_318:
        /* <DEDUP_REMOVED lines=11> */
.L_x_320:
[----:B------:R-:W-:-:S13]  /*f4a0*/  FSETP.NEU.AND P0, PT, R2, R7, PT ;  /* 0x000000070200720b */ /* 0x000fda0003f0d000 */
[----:B------:R-:W-:-:S05]  /*f4b0*/  @!P0 IMAD.MOV.U32 R3, RZ, RZ, 0x43010000 ;  /* 0x43010000ff038424 */ /* 0x000fca00078e00ff */
[----:B------:R0:W-:Y:S01]  /*f4c0*/  @!P0 STG.E desc[UR4][R4.64], R3 ;  /* 0x0000000304008986 */ /* 0x0001e2000c101904 */
[----:B------:R-:W-:Y:S05]  /*f4d0*/  @!P0 EXIT ;  /* 0x000000000000894d */ /* 0x000fea0003800000 */
[----:B0-----:R-:W-:-:S05]  /*f4e0*/  IMAD.MOV.U32 R3, RZ, RZ, 0x43000000 ;  /* 0x43000000ff037424 */ /* 0x001fca00078e00ff */
[----:B------:R-:W-:Y:S01]  /*f4f0*/  STG.E desc[UR4][R4.64], R3 ;  /* 0x0000000304007986 */ /* 0x000fe2000c101904 */
[----:B------:R-:W-:Y:S05]  /*f500*/  EXIT ;  /* 0x000000000000794d */ /* 0x000fea0003800000 */
.L_x_257:
        /* <DEDUP_REMOVED lines=31> */
.L_x_326:
[----:B------:R-:W-:-:S13]  /*f700*/  FSETP.NEU.AND P0, PT, R2, R7, PT ;  /* 0x000000070200720b */ /* 0x000fda0003f0d000 */
[----:B------:R-:W-:-:S05]  /*f710*/  @!P0 IMAD.MOV.U32 R3, RZ, RZ, 0x42fa0000 ;  /* 0x42fa0000ff038424 */ /* 0x000fca00078e00ff */
[----:B------:R0:W-:Y:S01]  /*f720*/  @!P0 STG.E desc[UR4][R4.64], R3 ;  /* 0x0000000304008986 */ /* 0x0001e2000c101904 */
[----:B------:R-:W-:Y:S05]  /*f730*/  @!P0 EXIT ;  /* 0x000000000000894d */ /* 0x000fea0003800000 */
[----:B0-----:R-:W-:-:S05]  /*f740*/  IMAD.MOV.U32 R3, RZ, RZ, 0x42f80000 ;  /* 0x42f80000ff037424 */ /* 0x001fca00078e00ff */
[----:B------:R-:W-:Y:S01]  /*f750*/  STG.E desc[UR4][R4.64], R3 ;  /* 0x0000000304007986 */ /* 0x000fe2000c101904 */
[----:B------:R-:W-:Y:S05]  /*f760*/  EXIT ;  /* 0x000000000000794d */ /* 0x000fea0003800000 */
.L_x_325:
        /* <DEDUP_REMOVED lines=11> */
.L_x_327:
[----:B------:R-:W-:-:S13]  /*f820*/  FSETP.NEU.AND P0, PT, R2, R3, PT ;  /* 0x000000030200720b */ /* 0x000fda0003f0d000 */
[----:B------:R-:W-:-:S05]  /*f830*/  @!P0 IMAD.MOV.U32 R3, RZ, RZ, 0x42f20000 ;  /* 0x42f20000ff038424 */ /* 0x000fca00078e00ff */
[----:B------:R0:W-:Y:S01]  /*f840*/  @!P0 STG.E desc[UR4][R4.64], R3 ;  /* 0x0000000304008986 */ /* 0x0001e2000c101904 */
[----:B------:R-:W-:Y:S05]  /*f850*/  @!P0 EXIT ;  /* 0x000000000000894d */ /* 0x000fea0003800000 */
[----:B0-----:R-:W-:-:S05]  /*f860*/  IMAD.MOV.U32 R3, RZ, RZ, 0x42f00000 ;  /* 0x42f00000ff037424 */ /* 0x001fca00078e00ff */
[----:B------:R-:W-:Y:S01]  /*f870*/  STG.E desc[UR4][R4.64], R3 ;  /* 0x0000000304007986 */ /* 0x000fe2000c101904 */
[----:B------:R-:W-:Y:S05]  /*f880*/  EXIT ;  /* 0x000000000000794d */ /* 0x000fea0003800000 */
.L_x_324:
        /* <DEDUP_REMOVED lines=15> */
.L_x_329:
[----:B------:R-:W-:-:S13]  /*f980*/  FSETP.NEU.AND P0, PT, R2, R3, PT ;  /* 0x000000030200720b */ /* 0x000fda0003f0d000 */
[----:B------:R-:W-:-:S05]  /*f990*/  @!P0 IMAD.MOV.U32 R3, RZ, RZ, 0x42ea0000 ;  /* 0x42ea0000ff038424 */ /* 0x000fca00078e00ff */
[----:B------:R0:W-:Y:S01]  /*f9a0*/  @!P0 STG.E desc[UR4][R4.64], R3 ;  /* 0x0000000304008986 */ /* 0x0001e2000c101904 */
[----:B------:R-:W-:Y:S05]  /*f9b0*/  @!P0 EXIT ;  /* 0x000000000000894d */ /* 0x000fea0003800000 */
[----:B0-----:R-:W-:-:S05]  /*f9c0*/  IMAD.MOV.U32 R3, RZ, RZ, 0x42e80000 ;  /* 0x42e80000ff037424 */ /* 0x001fca00078e00ff */
[----:B------:R-:W-:Y:S01]  /*f9d0*/  STG.E desc[UR4][R4.64], R3 ;  /* 0x0000000304007986 */ /* 0x000fe2000c101904 */
[----:B------:R-:W-:Y:S05]  /*f9e0*/  EXIT ;  /* 0x000000000000794d */ /* 0x000fea0003800000 */
.L_x_328:
        /* <DEDUP_REMOVED lines=11> */
.L_x_330:
[----:B------:R-:W-:-:S13]  /*faa0*/  FSETP.NEU.AND P0, PT, R2, R7, PT ;  /* 0x000000070200720b */ /* 0x000fda0003f0d000 */
[----:B------:R-:W-:-:S05]  /*fab0*/  @!P0 IMAD.MOV.U32 R3, RZ, RZ, 0x42e20000 ;  /* 0x42e20000ff038424 */ /* 0x000fca00078e00ff */
[----:B------:R0:W-:Y:S01]  /*fac0*/  @!P0 STG.E desc[UR4][R4.64], R3 ;  /* 0x0000000304008986 */ /* 0x0001e2000c101904 */
[----:B------:R-:W-:Y:S05]  /*fad0*/  @!P0 EXIT ;  /* 0x000000000000894d */ /* 0x000fea0003800000 */
[----:B0-----:R-:W-:-:S05]  /*fae0*/  IMAD.MOV.U32 R3, RZ, RZ, 0x42e00000 ;  /* 0x42e00000ff037424 */ /* 0x001fca00078e00ff */
[----:B------:R-:W-:Y:S01]  /*faf0*/  STG.E desc[UR4][R4.64], R3 ;  /* 0x0000000304007986 */ /* 0x000fe2000c101904 */
[----:B------:R-:W-:Y:S05]  /*fb00*/  EXIT ;  /* 0x000000000000794d */ /* 0x000fea0003800000 */
.L_x_323:
        /* <DEDUP_REMOVED lines=19> */
.L_x_333:
[----:B------:R-:W-:-:S13]  /*fc40*/  FSETP.NEU.AND P0, PT, R2, R3, PT ;  /* 0x000000030200720b */ /* 0x000fda0003f0d000 */
[----:B------:R-:W-:-:S05]  /*fc50*/  @!P0 IMAD.MOV.U32 R3, RZ, RZ, 0x42da0000 ;  /* 0x42da0000ff038424 */ /* 0x000fca00078e00ff */
[----:B------:R0:W-:Y:S01]  /*fc60*/  @!P0 STG.E desc[UR4][R4.64], R3 ;  /* 0x0000000304008986 */ /* 0x0001e2000c101904 */
[----:B------:R-:W-:Y:S05]  /*fc70*/  @!P0 EXIT ;  /* 0x000000000000894d */ /* 0x000fea0003800000 */
[----:B0-----:R-:W-:-:S05]  /*fc80*/  IMAD.MOV.U32 R3, RZ, RZ, 0x42d80000 ;  /* 0x42d80000ff037424 */ /* 0x001fca00078e00ff */
[----:B------:R-:W-:Y:S01]  /*fc90*/  STG.E desc[UR4][R4.64], R3 ;  /* 0x0000000304007986 */ /* 0x000fe2000c101904 */
[----:B------:R-:W-:Y:S05]  /*fca0*/  EXIT ;  /* 0x000000000000794d */ /* 0x000fea0003800000 */
.L_x_332:
        /* <DEDUP_REMOVED lines=11> */
.L_x_334:
[----:B------:R-:W-:-:S13]  /*fd60*/  FSETP.NEU.AND P0, PT, R2, R7, PT ;  /* 0x000000070200720b */ /* 0x000fda0003f0d000 */
[----:B------:R-:W-:-:S05]  /*fd70*/  @!P0 IMAD.MOV.U32 R3, RZ, RZ, 0x42d20000 ;  /* 0x42d20000ff038424 */ /* 0x000fca00078e00ff */
[----:B------:R0:W-:Y:S01]  /*fd80*/  @!P0 STG.E desc[UR4][R4.64], R3 ;  /* 0x0000000304008986 */ /* 0x0001e2000c101904 */
[----:B------:R-:W-:Y:S05]  /*fd90*/  @!P0 EXIT ;  /* 0x000000000000894d */ /* 0x000fea0003800000 */
[----:B0-----:R-:W-:-:S05]  /*fda0*/  IMAD.MOV.U32 R3, RZ, RZ, 0x42d00000 ;  /* 0x42d00000ff037424 */ /* 0x001fca00078e00ff */
[----:B------:R-:W-:Y:S01]  /*fdb0*/  STG.E desc[UR4][R4.64], R3 ;  /* 0x0000000304007986 */ /* 0x000fe2000c101904 */
[----:B------:R-:W-:Y:S05]  /*fdc0*/  EXIT ;  /* 0x000000000000794d */ /* 0x000fea0003800000 */
.L_x_331:
        /* <DEDUP_REMOVED lines=15> */
.L_x_336:
[----:B------:R-:W-:-:S13]  /*fec0*/  FSETP.NEU.AND P0, PT, R2, R7, PT ;  /* 0x000000070200720b */ /* 0x000fda0003f0d000 */
[----:B------:R-:W-:-:S05]  /*fed0*/  @!P0 IMAD.MOV.U32 R3, RZ, RZ, 0x42ca0000 ;  /* 0x42ca0000ff038424 */ /* 0x000fca00078e00ff */
[----:B------:R0:W-:Y:S01]  /*fee0*/  @!P0 STG.E desc[UR4][R4.64], R3 ;  /* 0x0000000304008986 */ /* 0x0001e2000c101904 */
[----:B------:R-:W-:Y:S05]  /*fef0*/  @!P0 EXIT ;  /* 0x000000000000894d */ /* 0x000fea0003800000 */
[----:B0-----:R-:W-:-:S05]  /*ff00*/  IMAD.MOV.U32 R3, RZ, RZ, 0x42c80000 ;  /* 0x42c80000ff037424 */ /* 0x001fca00078e00ff */
[----:B------:R-:W-:Y:S01]  /*ff10*/  STG.E desc[UR4][R4.64], R3 ;  /* 0x0000000304007986 */ /* 0x000fe2000c101904 */
[----:B------:R-:W-:Y:S05]  /*ff20*/  EXIT ;  /* 0x000000000000794d */ /* 0x000fea0003800000 */
.L_x_335:
        /* <DEDUP_REMOVED lines=11> */
.L_x_337:
[----:B------:R-:W-:-:S13]  /*ffe0*/  FSETP.NEU.AND P0, PT, R2, R3, PT ;  /* 0x000000030200720b */ /* 0x000fda0003f0d000 */
[----:B------:R-:W-:-:S05]  /*fff0*/  @!P0 IMAD.MOV.U32 R3, RZ, RZ, 0x42c20000 ;  /* 0x42c20000ff038424 */ /* 0x000fca00078e00ff */
[----:B------:R0:W-:Y:S01]  /*10000*/  @!P0 STG.E desc[UR4][R4.64], R3 ;  /* 0x0000000304008986 */ /* 0x0001e2000c101904 */
[----:B------:R-:W-:Y:S05]  /*10010*/  @!P0 EXIT ;  /* 0x000000000000894d */ /* 0x000fea0003800000 */
[----:B0-----:R-:W-:-:S05]  /*10020*/  IMAD.MOV.U32 R3, RZ, RZ, 0x42c00000 ;  /* 0x42c00000ff037424 */ /* 0x001fca00078e00ff */
[----:B------:R-:W-:Y:S01]  /*10030*/  STG.E desc[UR4][R4.64], R3 ;  /* 0x0000000304007986 */ /* 0x000fe2000c101904 */
[----:B------:R-:W-:Y:S05]  /*10040*/  EXIT ;  /* 0x000000000000794d */ /* 0x000fea0003800000 */
.L_x_322:
        /* <DEDUP_REMOVED lines=23> */
.L_x_341:
[----:B------:R-:W-:-:S13]  /*101c0*/  FSETP.NEU.AND P0, PT, R2, R3, PT ;  /* 0x000000030200720b */ /* 0x000fda0003f0d000 */
[----:B------:R-:W-:-:S05]  /*101d0*/  @!P0 IMAD.MOV.U32 R3, RZ, RZ, 0x42ba0000 ;  /* 0x42ba0000ff038424 */ /* 0x000fca00078e00ff */
[----:B------:R0:W-:Y:S01]  /*101e0*/  @!P0 STG.E desc[UR4][R4.64], R3 ;  /* 0x0000000304008986 */ /* 0x0001e2000c101904 */
[----:B------:R-:W-:Y:S05]  /*101f0*/  @!P0 EXIT ;  /* 0x000000000000894d */ /* 0x000fea0003800000 */
[----:B0-----:R-:W-:-:S05]  /*10200*/  IMAD.MOV.U32 R3, RZ, RZ, 0x42b80000 ;  /* 0x42b80000ff037424 */ /* 0x001fca00078e00ff */
[----:B------:R-:W-:Y:S01]  /*10210*/  STG.E desc[UR4][R4.64], R3 ;  /* 0x0000000304007986 */ /* 0x000fe2000c101904 */
[----:B------:R-:W-:Y:S05]  /*10220*/  EXIT ;  /* 0x000000000000794d */ /* 0x000fea0003800000 */
.L_x_340:
        /* <DEDUP_REMOVED lines=11> */
.L_x_342:
[----:B------:R-:W-:-:S13]  /*102e0*/  FSETP.NEU.AND P0, PT, R2, R7, PT ;  /* 0x000000070200720b */ /* 0x000fda0003f0d000 */
[----:B------:R-:W-:-:S05]  /*102f0*/  @!P0 IMAD.MOV.U32 R3, RZ, RZ, 0x42b20000 ;  /* 0x42b20000ff038424 */ /* 0x000fca00078e00ff */
[----:B------:R0:W-:Y:S01]  /*10300*/  @!P0 STG.E desc[UR4][R4.64], R3 ;  /* 0x0000000304008986 */ /* 0x0001e2000c101904 */
[----:B------:R-:W-:Y:S05]  /*10310*/  @!P0 EXIT ;  /* 0x000000000000894d */ /* 0x000fea0003800000 */
[----:B0-----:R-:W-:-:S05]  /*10320*/  IMAD.MOV.U32 R3, RZ, RZ, 0x42b00000 ;  /* 0x42b00000ff037424 */ /* 0x001fca00078e00ff */
[----:B------:R-:W-:Y:S01]  /*10330*/  STG.E desc[UR4][R4.64], R3 ;  /* 0x0000000304007986 */ /* 0x000fe2000c101904 */
[----:B------:R-:W-:Y:S05]  /*10340*/  EXIT ;  /* 0x000000000000794d */ /* 0x000fea0003800000 */
.L_x_339:
        /* <DEDUP_REMOVED lines=15> */
.L_x_344:
[----:B------:R-:W-:-:S13]  /*10440*/  FSETP.NEU.AND P0, PT, R2, R7, PT ;  /* 0x000000070200720b */ /* 0x000fda0003f0d000 */
[----:B------:R-:W-:-:S05]  /*10450*/  @!P0 IMAD.MOV.U32 R3, RZ, RZ, 0x42aa0000 ;  /* 0x42aa0000ff038424 */ /* 0x000fca00078e00ff */
[----:B------:R0:W-:Y:S01]  /*10460*/  @!P0 STG.E desc[UR4][R4.64], R3 ;  /* 0x0000000304008986 */ /* 0x0001e2000c101904 */
[----:B------:R-:W-:Y:S05]  /*10470*/  @!P0 EXIT ;  /* 0x000000000000894d */ /* 0x000fea0003800000 */
[----:B0-----:R-:W-:-:S05]  /*10480*/  IMAD.MOV.U32 R3, RZ, RZ, 0x42a80000 ;  /* 0x42a80000ff037424 */ /* 0x001fca00078e00ff */
[----:B------:R-:W-:Y:S01]  /*10490*/  STG.E desc[UR4][R4.64], R3 ;  /* 0x0000000304007986 */ /* 0x000fe2000c101904 */
[----:B------:R-:W-:Y:S05]  /*104a0*/  EXIT ;  /* 0x000000000000794d */ /* 0x000fea0003800000 */
.L_x_343:
        /* <DEDUP_REMOVED lines=11> */
.L_x_345:
[----:B------:R-:W-:-:S13]  /*10560*/  FSETP.NEU.AND P0, PT, R2, R3, PT ;  /* 0x000000030200720b */ /* 0x000fda0003f0d000 */
[----:B------:R-:W-:-:S05]  /*10570*/  @!P0 IMAD.MOV.U32 R3, RZ, RZ, 0x42a20000 ;  /* 0x42a20000ff038424 */ /* 0x000fca00078e00ff */
[----:B------:R0:W-:Y:S01]  /*10580*/  @!P0 STG.E desc[UR4][R4.64], R3 ;  /* 0x0000000304008986 */ /* 0x0001e2000c101904 */
[----:B------:R-:W-:Y:S05]  /*10590*/  @!P0 EXIT ;  /* 0x000000000000894d */ /* 0x000fea0003800000 */
[----:B0-----:R-:W-:-:S05]  /*105a0*/  IMAD.MOV.U32 R3, RZ, RZ, 0x42a00000 ;  /* 0x42a00000ff037424 */ /* 0x001fca00078e00ff */
[----:B------:R-:W-:Y:S01]  /*105b0*/  STG.E desc[UR4][R4.64], R3 ;  /* 0x0000000304007986 */ /* 0x000fe2000c101904 */
[----:B------:R-:W-:Y:S05]  /*105c0*/  EXIT ;  /* 0x000000000000794d */ /* 0x000fea0003800000 */
.L_x_338:
        /* <DEDUP_REMOVED lines=19> */
.L_x_348:
[----:B------:R-:W-:-:S13]  /*10700*/  FSETP.NEU.AND P0, PT, R2, R7, PT ;  /* 0x000000070200720b */ /* 0x000fda0003f0d000 */
[----:B------:R-:W-:-:S05]  /*10710*/  @!P0 IMAD.MOV.U32 R3, RZ, RZ, 0x429a0000 ;  /* 0x429a0000ff038424 */ /* 0x000fca00078e00ff */
[----:B------:R0:W-:Y:S01]  /*10720*/  @!P0 STG.E desc[UR4][R4.64], R3 ;  /* 0x0000000304008986 */ /* 0x0001e2000c101904 */
[----:B------:R-:W-:Y:S05]  /*10730*/  @!P0 EXIT ;  /* 0x000000000000894d */ /* 0x000fea0003800000 */
[----:B0-----:R-:W-:-:S05]  /*10740*/  IMAD.MOV.U32 R3, RZ, RZ, 0x42980000 ;  /* 0x42980000ff037424 */ /* 0x001fca00078e00ff */
[----:B------:R-:W-:Y:S01]  /*10750*/  STG.E desc[UR4][R4.64], R3 ;  /* 0x0000000304007986 */ /* 0x000fe2000c101904 */
[----:B------:R-:W-:Y:S05]  /*10760*/  EXIT ;  /* 0x000000000000794d */ /* 0x000fea0003800000 */
.L_x_347:
        /* <DEDUP_REMOVED lines=11> */
.L_x_349:
[----:B------:R-:W-:-:S13]  /*10820*/  FSETP.NEU.AND P0, PT, R2, R3, PT ;  /* 0x000000030200720b */ /* 0x000fda0003f0d000 */
[----:B------:R-:W-:-:S05]  /*10830*/  @!P0 IMAD.MOV.U32 R3, RZ, RZ, 0x42920000 ;  /* 0x42920000ff038424 */ /* 0x000fca00078e00ff */
[----:B------:R0:W-:Y:S01]  /*10840*/  @!P0 STG.E desc[UR4][R4.64], R3 ;  /* 0x0000000304008986 */ /* 0x0001e2000c101904 */
[----:B------:R-:W-:Y:S05]  /*10850*/  @!P0 EXIT ;  /* 0x000000000000894d */ /* 0x000fea0003800000 */
[----:B0-----:R-:W-:-:S05]  /*10860*/  IMAD.MOV.U32 R3, RZ, RZ, 0x42900000 ;  /* 0x42900000ff037424 */ /* 0x001fca00078e00ff */
[----:B------:R-:W-:Y:S01]  /*10870*/  STG.E desc[UR4][R4.64], R3 ;  /* 0x0000000304007986 */ /* 0x000fe2000c101904 */
[----:B------:R-:W-:Y:S05]  /*10880*/  EXIT ;  /* 0x000000000000794d */ /* 0x000fea0003800000 */
.L_x_346:
        /* <DEDUP_REMOVED lines=15> */
.L_x_351:
[----:B------:R-:W-:-:S13]  /*10980*/  FSETP.NEU.AND P0, PT, R2, R3, PT ;  /* 0x000000030200720b */ /* 0x000fda0003f0d000 */
[----:B------:R-:W-:-:S05]  /*10990*/  @!P0 IMAD.MOV.U32 R3, RZ, RZ, 0x428a0000 ;  /* 0x428a0000ff038424 */ /* 0x000fca00078e00ff */
[----:B------:R0:W-:Y:S01]  /*109a0*/  @!P0 STG.E desc[UR4][R4.64], R3 ;  /* 0x0000000304008986 */ /* 0x0001e2000c101904 */
[----:B------:R-:W-:Y:S05]  /*109b0*/  @!P0 EXIT ;  /* 0x000000000000894d */ /* 0x000fea0003800000 */
[----:B0-----:R-:W-:-:S05]  /*109c0*/  IMAD.MOV.U32 R3, RZ, RZ, 0x42880000 ;  /* 0x42880000ff037424 */ /* 0x001fca00078e00ff */
[----:B------:R-:W-:Y:S01]  /*109d0*/  STG.E desc[UR4][R4.64], R3 ;  /* 0x0000000304007986 */ /* 0x000fe2000c101904 */
[----:B------:R-:W-:Y:S05]  /*109e0*/  EXIT ;  /* 0x000000000000794d */ /* 0x000fea0003800000 */
.L_x_350:
        /* <DEDUP_REMOVED lines=11> */
.L_x_352:
[----:B------:R-:W-:-:S13]  /*10aa0*/  FSETP.NEU.AND P0, PT, R2, R7, PT ;  /* 0x000000070200720b */ /* 0x000fda0003f0d000 */
[----:B------:R-:W-:-:S05]  /*10ab0*/  @!P0 IMAD.MOV.U32 R3, RZ, RZ, 0x42820000 ;  /* 0x42820000ff038424 */ /* 0x000fca00078e00ff */
[----:B------:R0:W-:Y:S01]  /*10ac0*/  @!P0 STG.E desc[UR4][R4.64], R3 ;  /* 0x0000000304008986 */ /* 0x0001e2000c101904 */
[----:B------:R-:W-:Y:S05]  /*10ad0*/  @!P0 EXIT ;  /* 0x000000000000894d */ /* 0x000fea0003800000 */
[----:B0-----:R-:W-:-:S05]  /*10ae0*/  IMAD.MOV.U32 R3, RZ, RZ, 0x42800000 ;  /* 0x42800000ff037424 */ /* 0x001fca00078e00ff */
[----:B------:R-:W-:Y:S01]  /*10af0*/  STG.E desc[UR4][R4.64], R3 ;  /* 0x0000000304007986 */ /* 0x000fe2000c101904 */
[----:B------:R-:W-:Y:S05]  /*10b00*/  EXIT ;  /* 0x000000000000794d */ /* 0x000fea0003800000 */
.L_x_321:
        /* <DEDUP_REMOVED lines=27> */
.L_x_357:
[----:B------:R-:W-:-:S13]  /*10cc0*/  FSETP.NEU.AND P0, PT, R2, R3, PT ;  /* 0x000000030200720b */ /* 0x000fda0003f0d000 */
[----:B------:R-:W-:-:S05]  /*10cd0*/  @!P0 IMAD.MOV.U32 R3, RZ, RZ, 0x42740000 ;  /* 0x42740000ff038424 */ /* 0x000fca00078e00ff */
[----:B------:R0:W-:Y:S01]  /*10ce0*/  @!P0 STG.E desc[UR4][R4.64], R3 ;  /* 0x0000000304008986 */ /* 0x0001e2000c101904 */
[----:B------:R-:W-:Y:S05]  /*10cf0*/  @!P0 EXIT ;  /* 0x000000000000894d */ /* 0x000fea0003800000 */
[----:B0-----:R-:W-:-:S05]  /*10d00*/  IMAD.MOV.U32 R3, RZ, RZ, 0x42700000 ;  /* 0x42700000ff037424 */ /* 0x001fca00078e00ff */
[----:B------:R-:W-:Y:S01]  /*10d10*/  STG.E desc[UR4][R4.64], R3 ;  /* 0x0000000304007986 */ /* 0x000fe2000c101904 */
[----:B------:R-:W-:Y:S05]  /*10d20*/  EXIT ;  /* 0x000000000000794d */ /* 0x000fea0003800000 */
.L_x_356:
        /* <DEDUP_REMOVED lines=11> */
.L_x_358:
[----:B------:R-:W-:-:S13]  /*10de0*/  FSETP.NEU.AND P0, PT, R2, R7, PT ;  /* 0x000000070200720b */ /* 0x000fda0003f0d000 */
[----:B------:R-:W-:-:S05]  /*10df0*/  @!P0 IMAD.MOV.U32 R3, RZ, RZ, 0x42640000 ;  /* 0x42640000ff038424 */ /* 0x000fca00078e00ff */
[----:B------:R0:W-:Y:S01]  /*10e00*/  @!P0 STG.E desc[UR4][R4.64], R3 ;  /* 0x0000000304008986 */ /* 0x0001e2000c101904 */
[----:B------:R-:W-:Y:S05]  /*10e10*/  @!P0 EXIT ;  /* 0x000000000000894d */ /* 0x000fea0003800000 */
[----:B0-----:R-:W-:-:S05]  /*10e20*/  IMAD.MOV.U32 R3, RZ, RZ, 0x42600000 ;  /* 0x42600000ff037424 */ /* 0x001fca00078e00ff */
[----:B------:R-:W-:Y:S01]  /*10e30*/  STG.E desc[UR4][R4.64], R3 ;  /* 0x0000000304007986 */ /* 0x000fe2000c101904 */
[----:B------:R-:W-:Y:S05]  /*10e40*/  EXIT ;  /* 0x000000000000794d */ /* 0x000fea0003800000 */
.L_x_355:
        /* <DEDUP_REMOVED lines=15> */
.L_x_360:
[----:B------:R-:W-:-:S13]  /*10f40*/  FSETP.NEU.AND P0, PT, R2, R7, PT ;  /* 0x000000070200720b */ /* 0x000fda0003f0d000 */
[----:B------:R-:W-:-:S05]  /*10f50*/  @!P0 IMAD.MOV.U32 R3, RZ, RZ, 0x42540000 ;  /* 0x42540000ff038424 */ /* 0x000fca00078e00ff */
[----:B------:R0:W-:Y:S01]  /*10f60*/  @!P0 STG.E desc[UR4][R4.64], R3 ;  /* 0x0000000304008986 */ /* 0x0001e2000c101904 */
[----:B------:R-:W-:Y:S05]  /*10f70*/  @!P0 EXIT ;  /* 0x000000000000894d */ /* 0x000fea0003800000 */
[----:B0-----:R-:W-:-:S05]  /*10f80*/  IMAD.MOV.U32 R3, RZ, RZ, 0x42500000 ;  /* 0x42500000ff037424 */ /* 0x001fca00078e00ff */
[----:B------:R-:W-:Y:S01]  /*10f90*/  STG.E desc[UR4][R4.64], R3 ;  /* 0x0000000304007986 */ /* 0x000fe2000c101904 */
[----:B------:R-:W-:Y:S05]  /*10fa0*/  EXIT ;  /* 0x000000000000794d */ /* 0x000fea0003800000 */
.L_x_359:
        /* <DEDUP_REMOVED lines=11> */
.L_x_361:
[----:B------:R-:W-:-:S13]  /*11060*/  FSETP.NEU.AND P0, PT, R2, R3, PT ;  /* 0x000000030200720b */ /* 0x000fda0003f0d000 */
[----:B------:R-:W-:-:S05]  /*11070*/  @!P0 IMAD.MOV.U32 R3, RZ, RZ, 0x42440000 ;  /* 0x42440000ff038424 */ /* 0x000fca00078e00ff */
[----:B------:R0:W-:Y:S01]  /*11080*/  @!P0 STG.E desc[UR4][R4.64], R3 ;  /* 0x0000000304008986 */ /* 0x0001e2000c101904 */
[----:B------:R-:W-:Y:S05]  /*11090*/  @!P0 EXIT ;  /* 0x000000000000894d */ /* 0x000fea0003800000 */
[----:B0-----:R-:W-:-:S05]  /*110a0*/  IMAD.MOV.U32 R3, RZ, RZ, 0x42400000 ;  /* 0x42400000ff037424 */ /* 0x001fca00078e00ff */
[----:B------:R-:W-:Y:S01]  /*110b0*/  STG.E desc[UR4][R4.64], R3 ;  /* 0x0000000304007986 */ /* 0x000fe2000c101904 */
[----:B------:R-:W-:Y:S05]  /*110c0*/  EXIT ;  /* 0x000000000000794d */ /* 0x000fea0003800000 */
.L_x_354:
        /* <DEDUP_REMOVED lines=19> */
.L_x_364:
[----:B------:R-:W-:-:S13]  /*11200*/  FSETP.NEU.AND P0, PT, R2, R7, PT ;  /* 0x000000070200720b */ /* 0x000fda0003f0d000 */
[----:B------:R-:W-:-:S05]  /*11210*/  @!P0 IMAD.MOV.U32 R3, RZ, RZ, 0x42340000 ;  /* 0x42340000ff038424 */ /* 0x000fca00078e00ff */
[----:B------:R0:W-:Y:S01]  /*11220*/  @!P0 STG.E desc[UR4][R4.64], R3 ;  /* 0x0000000304008986 */ /* 0x0001e2000c101904 */
[----:B------:R-:W-:Y:S05]  /*11230*/  @!P0 EXIT ;  /* 0x000000000000894d */ /* 0x000fea0003800000 */
[----:B0-----:R-:W-:-:S05]  /*11240*/  IMAD.MOV.U32 R3, RZ, RZ, 0x42300000 ;  /* 0x42300000ff037424 */ /* 0x001fca00078e00ff */
[----:B------:R-:W-:Y:S01]  /*11250*/  STG.E desc[UR4][R4.64], R3 ;  /* 0x0000000304007986 */ /* 0x000fe2000c101904 */
[----:B------:R-:W-:Y:S05]  /*11260*/  EXIT ;  /* 0x000000000000794d */ /* 0x000fea0003800000 */
.L_x_363:
        /* <DEDUP_REMOVED lines=11> */
.L_x_365:
[----:B------:R-:W-:-:S13]  /*11320*/  FSETP.NEU.AND P0, PT, R2, R3, PT ;  /* 0x000000030200720b */ /* 0x000fda0003f0d000 */
[----:B------:R-:W-:-:S05]  /*11330*/  @!P0 IMAD.MOV.U32 R3, RZ, RZ, 0x42240000 ;  /* 0x42240000ff038424 */ /* 0x000fca00078e00ff */
[----:B------:R0:W-:Y:S01]  /*11340*/  @!P0 STG.E desc[UR4][R4.64], R3 ;  /* 0x0000000304008986 */ /* 0x0001e2000c101904 */
[----:B------:R-:W-:Y:S05]  /*11350*/  @!P0 EXIT ;  /* 0x000000000000894d */ /* 0x000fea0003800000 */
[----:B0-----:R-:W-:-:S05]  /*11360*/  IMAD.MOV.U32 R3, RZ, RZ, 0x42200000 ;  /* 0x42200000ff037424 */ /* 0x001fca00078e00ff */
[----:B------:R-:W-:Y:S01]  /*11370*/  STG.E desc[UR4][R4.64], R3 ;  /* 0x0000000304007986 */ /* 0x000fe2000c101904 */
[----:B------:R-:W-:Y:S05]  /*11380*/  EXIT ;  /* 0x000000000000794d */ /* 0x000fea0003800000 */
.L_x_362:
        /* <DEDUP_REMOVED lines=15> */
.L_x_367:
[----:B------:R-:W-:-:S13]  /*11480*/  FSETP.NEU.AND P0, PT, R2, R3, PT ;  /* 0x000000030200720b */ /* 0x000fda0003f0d000 */
[----:B------:R-:W-:-:S05]  /*11490*/  @!P0 IMAD.MOV.U32 R3, RZ, RZ, 0x42140000 ;  /* 0x42140000ff038424 */ /* 0x000fca00078e00ff */
[----:B------:R0:W-:Y:S01]  /*114a0*/  @!P0 STG.E desc[UR4][R4.64], R3 ;  /* 0x0000000304008986 */ /* 0x0001e2000c101904 */
[----:B------:R-:W-:Y:S05]  /*114b0*/  @!P0 EXIT ;  /* 0x000000000000894d */ /* 0x000fea0003800000 */
[----:B0-----:R-:W-:-:S05]  /*114c0*/  IMAD.MOV.U32 R3, RZ, RZ, 0x42100000 ;  /* 0x42100000ff037424 */ /* 0x001fca00078e00ff */
[----:B------:R-:W-:Y:S01]  /*114d0*/  STG.E desc[UR4][R4.64], R3 ;  /* 0x0000000304007986 */ /* 0x000fe2000c101904 */
[----:B------:R-:W-:Y:S05]  /*114e0*/  EXIT ;  /* 0x000000000000794d */ /* 0x000fea0003800000 */
.L_x_366:
        /* <DEDUP_REMOVED lines=11> */
.L_x_368:
[----:B------:R-:W-:-:S13]  /*115a0*/  FSETP.NEU.AND P0, PT, R2, R7, PT ;  /* 0x000000070200720b */ /* 0x000fda0003f0d000 */
[----:B------:R-:W-:-:S05]  /*115b0*/  @!P0 IMAD.MOV.U32 R3, RZ, RZ, 0x42040000 ;  /* 0x42040000ff038424 */ /* 0x000fca00078e00ff */
[----:B------:R0:W-:Y:S01]  /*115c0*/  @!P0 STG.E desc[UR4][R4.64], R3 ;  /* 0x0000000304008986 */ /* 0x0001e2000c101904 */
[----:B------:R-:W-:Y:S05]  /*115d0*/  @!P0 EXIT ;  /* 0x000000000000894d */ /* 0x000fea0003800000 */
[----:B0-----:R-:W-:-:S05]  /*115e0*/  IMAD.MOV.U32 R3, RZ, RZ, 0x42000000 ;  /* 0x42000000ff037424 */ /* 0x001fca00078e00ff */
[----:B------:R-:W-:Y:S01]  /*115f0*/  STG.E desc[UR4][R4.64], R3 ;  /* 0x0000000304007986 */ /* 0x000fe2000c101904 */
[----:B------:R-:W-:Y:S05]  /*11600*/  EXIT ;  /* 0x000000000000794d */ /* 0x000fea0003800000 */
.L_x_353:
        /* <DEDUP_REMOVED lines=23> */
.L_x_372:
[----:B------:R-:W-:-:S13]  /*11780*/  FSETP.NEU.AND P0, PT, R2, R7, PT ;  /* 0x000000070200720b */ /* 0x000fda0003f0d000 */
[----:B------:R-:W-:-:S05]  /*11790*/  @!P0 IMAD.MOV.U32 R3, RZ, RZ, 0x41e80000 ;  /* 0x41e80000ff038424 */ /* 0x000fca00078e00ff */
[----:B------:R0:W-:Y:S01]  /*117a0*/  @!P0 STG.E desc[UR4][R4.64], R3 ;  /* 0x0000000304008986 */ /* 0x0001e2000c101904 */
[----:B------:R-:W-:Y:S05]  /*117b0*/  @!P0 EXIT ;  /* 0x000000000000894d */ /* 0x000fea0003800000 */
[----:B0-----:R-:W-:-:S05]  /*117c0*/  IMAD.MOV.U32 R3, RZ, RZ, 0x41e00000 ;  /* 0x41e00000ff037424 */ /* 0x001fca00078e00ff */
[----:B------:R-:W-:Y:S01]  /*117d0*/  STG.E desc[UR4][R4.64], R3 ;  /* 0x0000000304007986 */ /* 0x000fe2000c101904 */
[----:B------:R-:W-:Y:S05]  /*117e0*/  EXIT ;  /* 0x000000000000794d */ /* 0x000fea0003800000 */
.L_x_371:
        /* <DEDUP_REMOVED lines=11> */
.L_x_373:
[----:B------:R-:W-:-:S13]  /*118a0*/  FSETP.NEU.AND P0, PT, R2, R3, PT ;  /* 0x000000030200720b */ /* 0x000fda0003f0d000 */
[----:B------:R-:W-:-:S05]  /*118b0*/  @!P0 IMAD.MOV.U32 R3, RZ, RZ, 0x41c80000 ;  /* 0x41c80000ff038424 */ /* 0x000fca00078e00ff */
[----:B------:R0:W-:Y:S01]  /*118c0*/  @!P0 STG.E desc[UR4][R4.64], R3 ;  /* 0x0000000304008986 */ /* 0x0001e2000c101904 */
[----:B------:R-:W-:Y:S05]  /*118d0*/  @!P0 EXIT ;  /* 0x000000000000894d */ /* 0x000fea0003800000 */
[----:B0-----:R-:W-:-:S05]  /*118e0*/  IMAD.MOV.U32 R3, RZ, RZ, 0x41c00000 ;  /* 0x41c00000ff037424 */ /* 0x001fca00078e00ff */
[----:B------:R-:W-:Y:S01]  /*118f0*/  STG.E desc[UR4][R4.64], R3 ;  /* 0x0000000304007986 */ /* 0x000fe2000c101904 */
[----:B------:R-:W-:Y:S05]  /*11900*/  EXIT ;  /* 0x000000000000794d */ /* 0x000fea0003800000 */
.L_x_370:
        /* <DEDUP_REMOVED lines=15> */
.L_x_375:
[----:B------:R-:W-:-:S13]  /*11a00*/  FSETP.NEU.AND P0, PT, R2, R3, PT ;  /* 0x000000030200720b */ /* 0x000fda0003f0d000 */
[----:B------:R-:W-:-:S05]  /*11a10*/  @!P0 IMAD.MOV.U32 R3, RZ, RZ, 0x41a80000 ;  /* 0x41a80000ff038424 */ /* 0x000fca00078e00ff */
[----:B------:R0:W-:Y:S01]  /*11a20*/  @!P0 STG.E desc[UR4][R4.64], R3 ;  /* 0x0000000304008986 */ /* 0x0001e2000c101904 */
[----:B------:R-:W-:Y:S05]  /*11a30*/  @!P0 EXIT ;  /* 0x000000000000894d */ /* 0x000fea0003800000 */
[----:B0-----:R-:W-:-:S05]  /*11a40*/  IMAD.MOV.U32 R3, RZ, RZ, 0x41a00000 ;  /* 0x41a00000ff037424 */ /* 0x001fca00078e00ff */
[----:B------:R-:W-:Y:S01]  /*11a50*/  STG.E desc[UR4][R4.64], R3 ;  /* 0x0000000304007986 */ /* 0x000fe2000c101904 */
[----:B------:R-:W-:Y:S05]  /*11a60*/  EXIT ;  /* 0x000000000000794d */ /* 0x000fea0003800000 */
.L_x_374:
        /* <DEDUP_REMOVED lines=11> */
.L_x_376:
[----:B------:R-:W-:-:S13]  /*11b20*/  FSETP.NEU.AND P0, PT, R2, R7, PT ;  /* 0x000000070200720b */ /* 0x000fda0003f0d000 */
[----:B------:R-:W-:-:S05]  /*11b30*/  @!P0 IMAD.MOV.U32 R3, RZ, RZ, 0x41880000 ;  /* 0x41880000ff038424 */ /* 0x000fca00078e00ff */
[----:B------:R0:W-:Y:S01]  /*11b40*/  @!P0 STG.E desc[UR4][R4.64], R3 ;  /* 0x0000000304008986 */ /* 0x0001e2000c101904 */
[----:B------:R-:W-:Y:S05]  /*11b50*/  @!P0 EXIT ;  /* 0x000000000000894d */ /* 0x000fea0003800000 */
[----:B0-----:R-:W-:-:S05]  /*11b60*/  IMAD.MOV.U32 R3, RZ, RZ, 0x41800000 ;  /* 0x41800000ff037424 */ /* 0x001fca00078e00ff */
[----:B------:R-:W-:Y:S01]  /*11b70*/  STG.E desc[UR4][R4.64], R3 ;  /* 0x0000000304007986 */ /* 0x000fe2000c101904 */
[----:B------:R-:W-:Y:S05]  /*11b80*/  EXIT ;  /* 0x000000000000794d */ /* 0x000fea0003800000 */
.L_x_369:
        /* <DEDUP_REMOVED lines=19> */
.L_x_379:
[----:B------:R-:W-:-:S13]  /*11cc0*/  FSETP.NEU.AND P0, PT, R2, R3, PT ;  /* 0x000000030200720b */ /* 0x000fda0003f0d000 */
[----:B------:R-:W-:-:S05]  /*11cd0*/  @!P0 IMAD.MOV.U32 R3, RZ, RZ, 0x41500000 ;  /* 0x41500000ff038424 */ /* 0x000fca00078e00ff */
[----:B------:R0:W-:Y:S01]  /*11ce0*/  @!P0 STG.E desc[UR4][R4.64], R3 ;  /* 0x0000000304008986 */ /* 0x0001e2000c101904 */
[----:B------:R-:W-:Y:S05]  /*11cf0*/  @!P0 EXIT ;  /* 0x000000000000894d */ /* 0x000fea0003800000 */
[----:B0-----:R-:W-:-:S05]  /*11d00*/  IMAD.MOV.U32 R3, RZ, RZ, 0x41400000 ;  /* 0x41400000ff037424 */ /* 0x001fca00078e00ff */
[----:B------:R-:W-:Y:S01]  /*11d10*/  STG.E desc[UR4][R4.64], R3 ;  /* 0x0000000304007986 */ /* 0x000fe2000c101904 */
[----:B------:R-:W-:Y:S05]  /*11d20*/  EXIT ;  /* 0x000000000000794d */ /* 0x000fea0003800000 */
.L_x_378:
        /* <DEDUP_REMOVED lines=11> */
.L_x_380:
[----:B------:R-:W-:-:S13]  /*11de0*/  FSETP.NEU.AND P0, PT, R2, R7, PT ;  /* 0x000000070200720b */ /* 0x000fda0003f0d000 */
[----:B------:R-:W-:-:S05]  /*11df0*/  @!P0 IMAD.MOV.U32 R3, RZ, RZ, 0x41100000 ;  /* 0x41100000ff038424 */ /* 0x000fca00078e00ff */
[----:B------:R0:W-:Y:S01]  /*11e00*/  @!P0 STG.E desc[UR4][R4.64], R3 ;  /* 0x0000000304008986 */ /* 0x0001e2000c101904 */
[----:B------:R-:W-:Y:S05]  /*11e10*/  @!P0 EXIT ;  /* 0x000000000000894d */ /* 0x000fea0003800000 */
[----:B0-----:R-:W-:-:S05]  /*11e20*/  IMAD.MOV.U32 R3, RZ, RZ, 0x41000000 ;  /* 0x41000000ff037424 */ /* 0x001fca00078e00ff */
[----:B------:R-:W-:Y:S01]  /*11e30*/  STG.E desc[UR4][R4.64], R3 ;  /* 0x0000000304007986 */ /* 0x000fe2000c101904 */
[----:B------:R-:W-:Y:S05]  /*11e40*/  EXIT ;  /* 0x000000000000794d */ /* 0x000fea0003800000 */
.L_x_377:
        /* <DEDUP_REMOVED lines=15> */
.L_x_382:
[----:B------:R-:W-:-:S13]  /*11f40*/  FSETP.NEU.AND P0, PT, R2, R7, PT ;  /* 0x000000070200720b */ /* 0x000fda0003f0d000 */
[----:B------:R-:W-:-:S05]  /*11f50*/  @!P0 IMAD.MOV.U32 R3, RZ, RZ, 0x40a00000 ;  /* 0x40a00000ff038424 */ /* 0x000fca00078e00ff */
[----:B------:R0:W-:Y:S01]  /*11f60*/  @!P0 STG.E desc[UR4][R4.64], R3 ;  /* 0x0000000304008986 */ /* 0x0001e2000c101904 */
[----:B------:R-:W-:Y:S05]  /*11f70*/  @!P0 EXIT ;  /* 0x000000000000894d */ /* 0x000fea0003800000 */
[----:B0-----:R-:W-:-:S05]  /*11f80*/  IMAD.MOV.U32 R3, RZ, RZ, 0x40800000 ;  /* 0x40800000ff037424 */ /* 0x001fca00078e00ff */
[----:B------:R-:W-:Y:S01]  /*11f90*/  STG.E desc[UR4][R4.64], R3 ;  /* 0x0000000304007986 */ /* 0x000fe2000c101904 */
[----:B------:R-:W-:Y:S05]  /*11fa0*/  EXIT ;  /* 0x000000000000794d */ /* 0x000fea0003800000 */
.L_x_381:
        /* <DEDUP_REMOVED lines=11> */
.L_x_383:
[----:B------:R-:W-:-:S13]  /*12060*/  FSETP.NEU.AND P0, PT, R2, R3, PT ;  /* 0x000000030200720b */ /* 0x000fda0003f0d000 */
[----:B------:R-:W-:-:S05]  /*12070*/  @!P0 IMAD.MOV.U32 R3, RZ, RZ, 0x3f800000 ;  /* 0x3f800000ff038424 */ /* 0x000fca00078e00ff */
[----:B------:R0:W-:Y:S01]  /*12080*/  @!P0 STG.E desc[UR4][R4.64], R3 ;  /* 0x0000000304008986 */ /* 0x0001e2000c101904 */
[----:B------:R-:W-:Y:S05]  /*12090*/  @!P0 EXIT ;  /* 0x000000000000894d */ /* 0x000fea0003800000 */
[----:B------:R-:W-:Y:S01]  /*120a0*/  STG.E desc[UR4][R4.64], RZ ;  /* 0x000000ff04007986 */ /* 0x000fe2000c101904 */
[----:B------:R-:W-:Y:S05]  /*120b0*/  EXIT ;  /* 0x000000000000794d */ /* 0x000fea0003800000 */
.L_x_384:
[----:B------:R-:W-:-:S00]  /*120c0*/  BRA `(.L_x_384) ;  /* 0xfffffffc00fc7947 */ /* 0x000fc0000383ffff */
[----:B------:R-:W-:-:S00]  /*120d0*/  NOP ;  /* 0x0000000000007918 */ /* 0x000fc00000000000 */
        /* <DEDUP_REMOVED lines=10> */
.L_x_385:


//--------------------- .nv.shared.reserved.0     --------------------------
	.section	.nv.shared.reserved.0,"aw",@nobits
	.weak		__nv_reservedSMEM_offset_0_alias
	.size		__nv_reservedSMEM_offset_0_alias, 0, 64
	.other		__nv_reservedSMEM_offset_0_alias,@"STO_CUDA_RESERVED_SHARED STV_DEFAULT"
__nv_reservedSMEM_offset_0_alias:
	.zero		0
	.zero		64


//--------------------- .nv.constant0._Z9RF_kernelPfiiiS_ --------------------------
	.section	.nv.constant0._Z9RF_kernelPfiiiS_,"a",@progbits
	.sectionflags	@""
	.align	4
.nv.constant0._Z9RF_kernelPfiiiS_:
	.zero		928


//--------------------- SYMBOLS --------------------------

	.type		.nv.reservedSmem.offset0,@object
	.size		.nv.reservedSmem.offset0,0x4
